	.target	sm_100a

	.elftype	@"ET_EXEC"


//--------------------- .note.nv.tkinfo           --------------------------
	.section	.note.nv.tkinfo,"",@"SHT_NOTE"
	.sectionflags	@"SHF_NOTE_NV_TKINFO"
	.tkinfo
        /*0018*/ 	.word	0x00000002
        /*0030*/ 	.string	""
        /*0030*/ 	.string	"ptxas"
        /*0030*/ 	.string	"Cuda compilation tools, release 13.0, V13.0.88"
        /*0030*/ 	.string	"Build cuda_13.0.r13.0/compiler.36424714_0"
        /*0030*/ 	.string	"-arch sm_100a -m 64 "



//--------------------- .note.nv.cuinfo           --------------------------
	.section	.note.nv.cuinfo,"",@"SHT_NOTE"
	.sectionflags	@"SHF_NOTE_NV_CUINFO"
        /*0018*/ 	.short	0x0002
        /*001a*/ 	.short	0x0064
        /*001c*/ 	.short	0x0082
	.zero		2


//--------------------- .nv.info                  --------------------------
	.section	.nv.info,"",@"SHT_CUDA_INFO"
	.align	4


	//----- nvinfo : EIATTR_REGCOUNT
	.align		4
        /*0000*/ 	.byte	0x04, 0x2f
        /*0002*/ 	.short	(.L_19 - .L_18)
	.align		4
.L_18:
        /*0004*/ 	.word	index@(_ZN7cutlass13device_kernelINS_4gemm6kernel13GemmUniversalIN4cute5tupleIJiiiiEEENS1_10collective13CollectiveMmaINS1_35MainloopSm100TmaUmmaWarpSpecializedILi54ELi2ELi4ENS5_IJNS4_1CILi8EEENSA_ILi1EEESC_EEEEENS5_IJNSA_ILi64EEESF_NSA_ILi32EEEEEEaNS5_IJlSC_lEEEaSI_NS4_8TiledMMAINS4_8MMA_AtomIJNS4_15SM100_MMA_S8_SSIaaiLi64ELi64ELNS4_4UMMA5MajorE0ELSN_0ELNSM_8SaturateE0EEEEEENS4_6LayoutINS5_IJSC_SC_SC_EEENS5_IJNSA_ILi0EEEST_ST_EEEEENS5_IJNS4_10UnderscoreESW_SW_EEEEENS4_13SM90_TMA_LOADENS4_14ComposedLayoutINS4_7SwizzleILi1ELi4ELi3EEENS4_18smem_ptr_flag_bitsILi8EEENSR_INS5_IJSB_SG_EEENS5_IJSG_SC_EEEEEEEvNS4_8identityENS4_23SM90_TMA_LOAD_MULTICASTES18_vS19_EENS_8epilogue10collective18CollectiveEpilogueINS1C_23Sm100TmaWarpSpecializedILi1ELi1ELi32ELb0ELb0EEEJSH_NS5_IJNSR_ISF_SC_EES1H_EEEaSI_aSI_NS1C_6fusion15FusionCallbacksIS1G_NS1J_17LinearCombinationIaiaiLNS_15FloatRoundStyleE2EEESH_S1I_JEEENS4_5SM1004TMEM4LOAD26SM100_TMEM_LOAD_16dp32b32xESZ_NS10_INS11_ILi2ELi4ELi3EEES14_NSR_INS5_IJSB_SF_EEENS5_IJSF_SC_EEEEEEENS4_39AutoVectorizingCopyWithAssumedAlignmentILi128EEENS4_14SM90_TMA_STOREES1X_S1Z_S1Z_EEEvvEEEEvNT_6ParamsE)
        /*0008*/ 	.word	0x00000059


	//----- nvinfo : EIATTR_FRAME_SIZE
	.align		4
.L_19:
        /*000c*/ 	.byte	0x04, 0x11
        /*000e*/ 	.short	(.L_21 - .L_20)
	.align		4
.L_20:
        /*0010*/ 	.word	index@($__internal_2_$__cuda_sm10x_tcgen05_guardrail_trap_unallocated_columns_being_dealloced)
        /*0014*/ 	.word	0x00000000


	//----- nvinfo : EIATTR_FRAME_SIZE
	.align		4
.L_21:
        /*0018*/ 	.byte	0x04, 0x11
        /*001a*/ 	.short	(.L_23 - .L_22)
	.align		4
.L_22:
        /*001c*/ 	.word	index@($__internal_1_$__cuda_sm10x_tcgen05_guardrail_trap_phase_invalid_during_alloc)
        /*0020*/ 	.word	0x00000000


	//----- nvinfo : EIATTR_FRAME_SIZE
	.align		4
.L_23:
        /*0024*/ 	.byte	0x04, 0x11
        /*0026*/ 	.short	(.L_25 - .L_24)
	.align		4
.L_24:
        /*0028*/ 	.word	index@($__internal_0_$__cuda_sm10x_tcgen05_guardrail_trap_col_being_dealloced_not_returned_by_alloc)
        /*002c*/ 	.word	0x00000000


	//----- nvinfo : EIATTR_FRAME_SIZE
	.align		4
.L_25:
        /*0030*/ 	.byte	0x04, 0x11
        /*0032*/ 	.short	(.L_27 - .L_26)
	.align		4
.L_26:
        /*0034*/ 	.word	index@(_ZN7cutlass13device_kernelINS_4gemm6kernel13GemmUniversalIN4cute5tupleIJiiiiEEENS1_10collective13CollectiveMmaINS1_35MainloopSm100TmaUmmaWarpSpecializedILi54ELi2ELi4ENS5_IJNS4_1CILi8EEENSA_ILi1EEESC_EEEEENS5_IJNSA_ILi64EEESF_NSA_ILi32EEEEEEaNS5_IJlSC_lEEEaSI_NS4_8TiledMMAINS4_8MMA_AtomIJNS4_15SM100_MMA_S8_SSIaaiLi64ELi64ELNS4_4UMMA5MajorE0ELSN_0ELNSM_8SaturateE0EEEEEENS4_6LayoutINS5_IJSC_SC_SC_EEENS5_IJNSA_ILi0EEEST_ST_EEEEENS5_IJNS4_10UnderscoreESW_SW_EEEEENS4_13SM90_TMA_LOADENS4_14ComposedLayoutINS4_7SwizzleILi1ELi4ELi3EEENS4_18smem_ptr_flag_bitsILi8EEENSR_INS5_IJSB_SG_EEENS5_IJSG_SC_EEEEEEEvNS4_8identityENS4_23SM90_TMA_LOAD_MULTICASTES18_vS19_EENS_8epilogue10collective18CollectiveEpilogueINS1C_23Sm100TmaWarpSpecializedILi1ELi1ELi32ELb0ELb0EEEJSH_NS5_IJNSR_ISF_SC_EES1H_EEEaSI_aSI_NS1C_6fusion15FusionCallbacksIS1G_NS1J_17LinearCombinationIaiaiLNS_15FloatRoundStyleE2EEESH_S1I_JEEENS4_5SM1004TMEM4LOAD26SM100_TMEM_LOAD_16dp32b32xESZ_NS10_INS11_ILi2ELi4ELi3EEES14_NSR_INS5_IJSB_SF_EEENS5_IJSF_SC_EEEEEEENS4_39AutoVectorizingCopyWithAssumedAlignmentILi128EEENS4_14SM90_TMA_STOREES1X_S1Z_S1Z_EEEvvEEEEvNT_6ParamsE)
        /*0038*/ 	.word	0x00000000


	//----- nvinfo : EIATTR_MIN_STACK_SIZE
	.align		4
.L_27:
        /*003c*/ 	.byte	0x04, 0x12
        /*003e*/ 	.short	(.L_29 - .L_28)
	.align		4
.L_28:
        /*0040*/ 	.word	index@(_ZN7cutlass13device_kernelINS_4gemm6kernel13GemmUniversalIN4cute5tupleIJiiiiEEENS1_10collective13CollectiveMmaINS1_35MainloopSm100TmaUmmaWarpSpecializedILi54ELi2ELi4ENS5_IJNS4_1CILi8EEENSA_ILi1EEESC_EEEEENS5_IJNSA_ILi64EEESF_NSA_ILi32EEEEEEaNS5_IJlSC_lEEEaSI_NS4_8TiledMMAINS4_8MMA_AtomIJNS4_15SM100_MMA_S8_SSIaaiLi64ELi64ELNS4_4UMMA5MajorE0ELSN_0ELNSM_8SaturateE0EEEEEENS4_6LayoutINS5_IJSC_SC_SC_EEENS5_IJNSA_ILi0EEEST_ST_EEEEENS5_IJNS4_10UnderscoreESW_SW_EEEEENS4_13SM90_TMA_LOADENS4_14ComposedLayoutINS4_7SwizzleILi1ELi4ELi3EEENS4_18smem_ptr_flag_bitsILi8EEENSR_INS5_IJSB_SG_EEENS5_IJSG_SC_EEEEEEEvNS4_8identityENS4_23SM90_TMA_LOAD_MULTICASTES18_vS19_EENS_8epilogue10collective18CollectiveEpilogueINS1C_23Sm100TmaWarpSpecializedILi1ELi1ELi32ELb0ELb0EEEJSH_NS5_IJNSR_ISF_SC_EES1H_EEEaSI_aSI_NS1C_6fusion15FusionCallbacksIS1G_NS1J_17LinearCombinationIaiaiLNS_15FloatRoundStyleE2EEESH_S1I_JEEENS4_5SM1004TMEM4LOAD26SM100_TMEM_LOAD_16dp32b32xESZ_NS10_INS11_ILi2ELi4ELi3EEES14_NSR_INS5_IJSB_SF_EEENS5_IJSF_SC_EEEEEEENS4_39AutoVectorizingCopyWithAssumedAlignmentILi128EEENS4_14SM90_TMA_STOREES1X_S1Z_S1Z_EEEvvEEEEvNT_6ParamsE)
        /*0044*/ 	.word	0x00000000
.L_29:


//--------------------- .nv.compat                --------------------------
	.section	.nv.compat,"",@"SHT_CUDA_COMPAT_INFO"
	.align	4
        /*0000*/ 	.byte	0x02, 0x09, 0x01, 0x00, 0x02, 0x02, 0x03, 0x00, 0x02, 0x05, 0x06, 0x00, 0x03, 0x07, 0x01, 0x01
        /*0010*/ 	.byte	0x02, 0x03, 0x01, 0x00, 0x02, 0x06, 0x01, 0x00, 0x04, 0x0b, 0x08, 0x00, 0x01, 0x00, 0x00, 0x00
        /*0020*/ 	.byte	0x00, 0x00, 0x00, 0x00


//--------------------- .nv.info._ZN7cutlass13device_kernelINS_4gemm6kernel13GemmUniversalIN4cute5tupleIJiiiiEEENS1_10collective13CollectiveMmaINS1_35MainloopSm100TmaUmmaWarpSpecializedILi54ELi2ELi4ENS5_IJNS4_1CILi8EEENSA_ILi1EEESC_EEEEENS5_IJNSA_ILi64EEESF_NSA_ILi32EEEEEEaNS5_IJlSC_lEEEaSI_NS4_8TiledMMAINS4_8MMA_AtomIJNS4_15SM100_MMA_S8_SSIaaiLi64ELi64ELNS4_4UMMA5MajorE0ELSN_0ELNSM_8SaturateE0EEEEEENS4_6LayoutINS5_IJSC_SC_SC_EEENS5_IJNSA_ILi0EEEST_ST_EEEEENS5_IJNS4_10UnderscoreESW_SW_EEEEENS4_13SM90_TMA_LOADENS4_14ComposedLayoutINS4_7SwizzleILi1ELi4ELi3EEENS4_18smem_ptr_flag_bitsILi8EEENSR_INS5_IJSB_SG_EEENS5_IJSG_SC_EEEEEEEvNS4_8identityENS4_23SM90_TMA_LOAD_MULTICASTES18_vS19_EENS_8epilogue10collective18CollectiveEpilogueINS1C_23Sm100TmaWarpSpecializedILi1ELi1ELi32ELb0ELb0EEEJSH_NS5_IJNSR_ISF_SC_EES1H_EEEaSI_aSI_NS1C_6fusion15FusionCallbacksIS1G_NS1J_17LinearCombinationIaiaiLNS_15FloatRoundStyleE2EEESH_S1I_JEEENS4_5SM1004TMEM4LOAD26SM100_TMEM_LOAD_16dp32b32xESZ_NS10_INS11_ILi2ELi4ELi3EEES14_NSR_INS5_IJSB_SF_EEENS5_IJSF_SC_EEEEEEENS4_39AutoVectorizingCopyWithAssumedAlignmentILi128EEENS4_14SM90_TMA_STOREES1X_S1Z_S1Z_EEEvvEEEEvNT_6ParamsE --------------------------
	.section	.nv.info._ZN7cutlass13device_kernelINS_4gemm6kernel13GemmUniversalIN4cute5tupleIJiiiiEEENS1_10collective13CollectiveMmaINS1_35MainloopSm100TmaUmmaWarpSpecializedILi54ELi2ELi4ENS5_IJNS4_1CILi8EEENSA_ILi1EEESC_EEEEENS5_IJNSA_ILi64EEESF_NSA_ILi32EEEEEEaNS5_IJlSC_lEEEaSI_NS4_8TiledMMAINS4_8MMA_AtomIJNS4_15SM100_MMA_S8_SSIaaiLi64ELi64ELNS4_4UMMA5MajorE0ELSN_0ELNSM_8SaturateE0EEEEEENS4_6LayoutINS5_IJSC_SC_SC_EEENS5_IJNSA_ILi0EEEST_ST_EEEEENS5_IJNS4_10UnderscoreESW_SW_EEEEENS4_13SM90_TMA_LOADENS4_14ComposedLayoutINS4_7SwizzleILi1ELi4ELi3EEENS4_18smem_ptr_flag_bitsILi8EEENSR_INS5_IJSB_SG_EEENS5_IJSG_SC_EEEEEEEvNS4_8identityENS4_23SM90_TMA_LOAD_MULTICASTES18_vS19_EENS_8epilogue10collective18CollectiveEpilogueINS1C_23Sm100TmaWarpSpecializedILi1ELi1ELi32ELb0ELb0EEEJSH_NS5_IJNSR_ISF_SC_EES1H_EEEaSI_aSI_NS1C_6fusion15FusionCallbacksIS1G_NS1J_17LinearCombinationIaiaiLNS_15FloatRoundStyleE2EEESH_S1I_JEEENS4_5SM1004TMEM4LOAD26SM100_TMEM_LOAD_16dp32b32xESZ_NS10_INS11_ILi2ELi4ELi3EEES14_NSR_INS5_IJSB_SF_EEENS5_IJSF_SC_EEEEEEENS4_39AutoVectorizingCopyWithAssumedAlignmentILi128EEENS4_14SM90_TMA_STOREES1X_S1Z_S1Z_EEEvvEEEEvNT_6ParamsE,"",@"SHT_CUDA_INFO"
	.sectionflags	@""
	.align	4


	//----- nvinfo : EIATTR_CUDA_API_VERSION
	.align		4
        /*0000*/ 	.byte	0x04, 0x37
        /*0002*/ 	.short	(.L_31 - .L_30)
.L_30:
        /*0004*/ 	.word	0x00000082


	//----- nvinfo : EIATTR_KPARAM_INFO
	.align		4
.L_31:
        /*0008*/ 	.byte	0x04, 0x17
        /*000a*/ 	.short	(.L_33 - .L_32)
.L_32:
        /*000c*/ 	.word	0x00000000
        /*0010*/ 	.short	0x0000
        /*0012*/ 	.short	0x0000
        /*0014*/ 	.byte	0x00, 0xf0, 0x01, 0x20


	//----- nvinfo : EIATTR_AT_ENTRY_FRAGMENTS
	.align		4
.L_33:
        /*0018*/ 	.byte	0x04, 0x4f
        /*001a*/ 	.short	(.L_35 - .L_34)


	//   ....[0]....
.L_34:
        /*001c*/ 	.word	0x00000006


	//----- nvinfo : EIATTR_RESERVED_SMEM_USED
	.align		4
.L_35:
        /*0020*/ 	.byte	0x01, 0x41
	.zero		2


	//----- nvinfo : EIATTR_SPARSE_MMA_MASK
	.align		4
        /*0024*/ 	.byte	0x03, 0x50
        /*0026*/ 	.short	0x0000


	//----- nvinfo : EIATTR_TCGEN05_1CTA_USED
	.align		4
        /*0028*/ 	.byte	0x01, 0x51
	.zero		2


	//----- nvinfo : EIATTR_MAXREG_COUNT
	.align		4
        /*002c*/ 	.byte	0x03, 0x1b
        /*002e*/ 	.short	0x00ff


	//----- nvinfo : EIATTR_NUM_BARRIERS
	.align		4
        /*0030*/ 	.byte	0x02, 0x4c
        /*0032*/ 	.byte	0x07
	.zero		1


	//----- nvinfo : EIATTR_EXTERNS
	.align		4
        /*0034*/ 	.byte	0x04, 0x0f
        /*0036*/ 	.short	(.L_37 - .L_36)


	//   ....[0]....
	.align		4
.L_36:
        /*0038*/ 	.word	index@(__assertfail)


	//----- nvinfo : EIATTR_MERCURY_ISA_VERSION
	.align		4
.L_37:
        /*003c*/ 	.byte	0x03, 0x5f
        /*003e*/ 	.short	0x0101


	//----- nvinfo : EIATTR_INT_WARP_WIDE_INSTR_OFFSETS
	.align		4
        /*0040*/ 	.byte	0x04, 0x31
        /*0042*/ 	.short	(.L_39 - .L_38)


	//   ....[0]....
.L_38:
        /*0044*/ 	.word	0x00005e80


	//   ....[1]....
        /*0048*/ 	.word	0x00005eb0


	//   ....[2]....
        /*004c*/ 	.word	0x00005ed0


	//   ....[3]....
        /*0050*/ 	.word	0x00006ab0


	//   ....[4]....
        /*0054*/ 	.word	0x00006b60


	//----- nvinfo : EIATTR_COOP_GROUP_MASK_REGIDS
	.align		4
.L_39:
        /*0058*/ 	.byte	0x04, 0x29
        /*005a*/ 	.short	(.L_41 - .L_40)


	//   ....[0]....
.L_40:
        /*005c*/ 	.word	0xffffffff


	//   ....[1]....
        /*0060*/ 	.word	0xffffffff


	//   ....[2]....
        /*0064*/ 	.word	0xffffffff


	//   ....[3]....
        /*0068*/ 	.word	0xffffffff


	//   ....[4]....
        /*006c*/ 	.word	0xffffffff


	//   ....[5]....
        /*0070*/ 	.word	0xffffffff


	//   ....[6]....
        /*0074*/ 	.word	0xffffffff


	//   ....[7]....
        /*0078*/ 	.word	0xffffffff


	//   ....[8]....
        /*007c*/ 	.word	0xffffffff


	//   ....[9]....
        /*0080*/ 	.word	0xffffffff


	//   ....[10]....
        /*0084*/ 	.word	0xffffffff


	//   ....[11]....
        /*0088*/ 	.word	0xffffffff


	//   ....[12]....
        /*008c*/ 	.word	0xffffffff


	//   ....[13]....
        /*0090*/ 	.word	0xffffffff


	//----- nvinfo : EIATTR_COOP_GROUP_INSTR_OFFSETS
	.align		4
.L_41:
        /*0094*/ 	.byte	0x04, 0x28
        /*0096*/ 	.short	(.L_43 - .L_42)


	//   ....[0]....
.L_42:
        /*0098*/ 	.word	0x00000080


	//   ....[1]....
        /*009c*/ 	.word	0x000004e0


	//   ....[2]....
        /*00a0*/ 	.word	0x00000ce0


	//   ....[3]....
        /*00a4*/ 	.word	0x00000e20


	//   ....[4]....
        /*00a8*/ 	.word	0x00000f20


	//   ....[5]....
        /*00ac*/ 	.word	0x00001090


	//   ....[6]....
        /*00b0*/ 	.word	0x00001230


	//   ....[7]....
        /*00b4*/ 	.word	0x000013f0


	//   ....[8]....
        /*00b8*/ 	.word	0x00002700


	//   ....[9]....
        /*00bc*/ 	.word	0x000051c0


	//   ....[10]....
        /*00c0*/ 	.word	0x000053d0


	//   ....[11]....
        /*00c4*/ 	.word	0x00005400


	//   ....[12]....
        /*00c8*/ 	.word	0x00005d60


	//   ....[13]....
        /*00cc*/ 	.word	0x00005f90


	//----- nvinfo : EIATTR_VRC_CTA_INIT_COUNT
	.align		4
.L_43:
        /*00d0*/ 	.byte	0x02, 0x4a
        /*00d2*/ 	.byte	0x80
	.zero		1


	//----- nvinfo : EIATTR_SYSCALL_OFFSETS
	.align		4
        /*00d4*/ 	.byte	0x04, 0x46
        /*00d6*/ 	.short	(.L_45 - .L_44)


	//   ....[0]....
.L_44:
        /*00d8*/ 	.word	0x000076c0


	//   ....[1]....
        /*00dc*/ 	.word	0x00007800


	//   ....[2]....
        /*00e0*/ 	.word	0x00007f80


	//----- nvinfo : EIATTR_MBARRIER_INSTR_OFFSETS
	.align		4
.L_45:
        /*00e4*/ 	.byte	0x04, 0x39
        /*00e6*/ 	.short	(.L_47 - .L_46)


	//   ....[0]....
.L_46:
        /*00e8*/ 	.word	0x00000600
        /*00ec*/ 	.word	0x000000ff
        /*00f0*/ 	.word	0x00000000
        /*00f4*/ 	.short	0x0100
        /*00f6*/ 	.byte	0x04
	.zero		1


	//   ....[1]....
        /*00f8*/ 	.word	0x00000610
        /*00fc*/ 	.word	0x000000ff
        /*0100*/ 	.word	0x000001b0
        /*0104*/ 	.short	0x0100
        /*0106*/ 	.byte	0x04
	.zero		1


	//   ....[2]....
        /*0108*/ 	.word	0x00000620
        /*010c*/ 	.word	0x000000ff
        /*0110*/ 	.word	0x00000008
        /*0114*/ 	.short	0x0100
        /*0116*/ 	.byte	0x04
	.zero		1


	//   ....[3]....
        /*0118*/ 	.word	0x00000630
        /*011c*/ 	.word	0x000000ff
        /*0120*/ 	.word	0x000001b8
        /*0124*/ 	.short	0x0100
        /*0126*/ 	.byte	0x04
	.zero		1


	//   ....[4]....
        /*0128*/ 	.word	0x00000640
        /*012c*/ 	.word	0x000000ff
        /*0130*/ 	.word	0x00000010
        /*0134*/ 	.short	0x0100
        /*0136*/ 	.byte	0x04
	.zero		1


	//   ....[5]....
        /*0138*/ 	.word	0x00000650
        /*013c*/ 	.word	0x000000ff
        /*0140*/ 	.word	0x000001c0
        /*0144*/ 	.short	0x0100
        /*0146*/ 	.byte	0x04
	.zero		1


	//   ....[6]....
        /*0148*/ 	.word	0x00000660
        /*014c*/ 	.word	0x000000ff
        /*0150*/ 	.word	0x00000018
        /*0154*/ 	.short	0x0100
        /*0156*/ 	.byte	0x04
	.zero		1


	//   ....[7]....
        /*0158*/ 	.word	0x00000670
        /*015c*/ 	.word	0x000000ff
        /*0160*/ 	.word	0x000001c8
        /*0164*/ 	.short	0x0100
        /*0166*/ 	.byte	0x04
	.zero		1


	//   ....[8]....
        /*0168*/ 	.word	0x00000680
        /*016c*/ 	.word	0x000000ff
        /*0170*/ 	.word	0x00000020
        /*0174*/ 	.short	0x0100
        /*0176*/ 	.byte	0x04
	.zero		1


	//   ....[9]....
        /*0178*/ 	.word	0x00000690
        /*017c*/ 	.word	0x000000ff
        /*0180*/ 	.word	0x000001d0
        /*0184*/ 	.short	0x0100
        /*0186*/ 	.byte	0x04
	.zero		1


	//   ....[10]....
        /*0188*/ 	.word	0x000006a0
        /*018c*/ 	.word	0x000000ff
        /*0190*/ 	.word	0x00000028
        /*0194*/ 	.short	0x0100
        /*0196*/ 	.byte	0x04
	.zero		1


	//   ....[11]....
        /*0198*/ 	.word	0x000006b0
        /*019c*/ 	.word	0x000000ff
        /*01a0*/ 	.word	0x000001d8
        /*01a4*/ 	.short	0x0100
        /*01a6*/ 	.byte	0x04
	.zero		1


	//   ....[12]....
        /*01a8*/ 	.word	0x000006c0
        /*01ac*/ 	.word	0x000000ff
        /*01b0*/ 	.word	0x00000030
        /*01b4*/ 	.short	0x0100
        /*01b6*/ 	.byte	0x04
	.zero		1


	//   ....[13]....
        /*01b8*/ 	.word	0x000006d0
        /*01bc*/ 	.word	0x000000ff
        /*01c0*/ 	.word	0x000001e0
        /*01c4*/ 	.short	0x0100
        /*01c6*/ 	.byte	0x04
	.zero		1


	//   ....[14]....
        /*01c8*/ 	.word	0x000006e0
        /*01cc*/ 	.word	0x000000ff
        /*01d0*/ 	.word	0x00000038
        /*01d4*/ 	.short	0x0100
        /*01d6*/ 	.byte	0x04
	.zero		1


	//   ....[15]....
        /*01d8*/ 	.word	0x000006f0
        /*01dc*/ 	.word	0x000000ff
        /*01e0*/ 	.word	0x000001e8
        /*01e4*/ 	.short	0x0100
        /*01e6*/ 	.byte	0x04
	.zero		1


	//   ....[16]....
        /*01e8*/ 	.word	0x00000700
        /*01ec*/ 	.word	0x000000ff
        /*01f0*/ 	.word	0x00000040
        /*01f4*/ 	.short	0x0100
        /*01f6*/ 	.byte	0x04
	.zero		1


	//   ....[17]....
        /*01f8*/ 	.word	0x00000710
        /*01fc*/ 	.word	0x000000ff
        /*0200*/ 	.word	0x000001f0
        /*0204*/ 	.short	0x0100
        /*0206*/ 	.byte	0x04
	.zero		1


	//   ....[18]....
        /*0208*/ 	.word	0x00000720
        /*020c*/ 	.word	0x000000ff
        /*0210*/ 	.word	0x00000048
        /*0214*/ 	.short	0x0100
        /*0216*/ 	.byte	0x04
	.zero		1


	//   ....[19]....
        /*0218*/ 	.word	0x00000730
        /*021c*/ 	.word	0x000000ff
        /*0220*/ 	.word	0x000001f8
        /*0224*/ 	.short	0x0100
        /*0226*/ 	.byte	0x04
	.zero		1


	//   ....[20]....
        /*0228*/ 	.word	0x00000740
        /*022c*/ 	.word	0x000000ff
        /*0230*/ 	.word	0x00000050
        /*0234*/ 	.short	0x0100
        /*0236*/ 	.byte	0x04
	.zero		1


	//   ....[21]....
        /*0238*/ 	.word	0x00000750
        /*023c*/ 	.word	0x000000ff
        /*0240*/ 	.word	0x00000200
        /*0244*/ 	.short	0x0100
        /*0246*/ 	.byte	0x04
	.zero		1


	//   ....[22]....
        /*0248*/ 	.word	0x00000760
        /*024c*/ 	.word	0x000000ff
        /*0250*/ 	.word	0x00000058
        /*0254*/ 	.short	0x0100
        /*0256*/ 	.byte	0x04
	.zero		1


	//   ....[23]....
        /*0258*/ 	.word	0x00000770
        /*025c*/ 	.word	0x000000ff
        /*0260*/ 	.word	0x00000208
        /*0264*/ 	.short	0x0100
        /*0266*/ 	.byte	0x04
	.zero		1


	//   ....[24]....
        /*0268*/ 	.word	0x00000780
        /*026c*/ 	.word	0x000000ff
        /*0270*/ 	.word	0x00000060
        /*0274*/ 	.short	0x0100
        /*0276*/ 	.byte	0x04
	.zero		1


	//   ....[25]....
        /*0278*/ 	.word	0x00000790
        /*027c*/ 	.word	0x000000ff
        /*0280*/ 	.word	0x00000210
        /*0284*/ 	.short	0x0100
        /*0286*/ 	.byte	0x04
	.zero		1


	//   ....[26]....
        /*0288*/ 	.word	0x000007a0
        /*028c*/ 	.word	0x000000ff
        /*0290*/ 	.word	0x00000068
        /*0294*/ 	.short	0x0100
        /*0296*/ 	.byte	0x04
	.zero		1


	//   ....[27]....
        /*0298*/ 	.word	0x000007b0
        /*029c*/ 	.word	0x000000ff
        /*02a0*/ 	.word	0x00000218
        /*02a4*/ 	.short	0x0100
        /*02a6*/ 	.byte	0x04
	.zero		1


	//   ....[28]....
        /*02a8*/ 	.word	0x000007c0
        /*02ac*/ 	.word	0x000000ff
        /*02b0*/ 	.word	0x00000070
        /*02b4*/ 	.short	0x0100
        /*02b6*/ 	.byte	0x04
	.zero		1


	//   ....[29]....
        /*02b8*/ 	.word	0x000007d0
        /*02bc*/ 	.word	0x000000ff
        /*02c0*/ 	.word	0x00000220
        /*02c4*/ 	.short	0x0100
        /*02c6*/ 	.byte	0x04
	.zero		1


	//   ....[30]....
        /*02c8*/ 	.word	0x000007e0
        /*02cc*/ 	.word	0x000000ff
        /*02d0*/ 	.word	0x00000078
        /*02d4*/ 	.short	0x0100
        /*02d6*/ 	.byte	0x04
	.zero		1


	//   ....[31]....
        /*02d8*/ 	.word	0x000007f0
        /*02dc*/ 	.word	0x000000ff
        /*02e0*/ 	.word	0x00000228
        /*02e4*/ 	.short	0x0100
        /*02e6*/ 	.byte	0x04
	.zero		1


	//   ....[32]....
        /*02e8*/ 	.word	0x00000800
        /*02ec*/ 	.word	0x000000ff
        /*02f0*/ 	.word	0x00000080
        /*02f4*/ 	.short	0x0100
        /*02f6*/ 	.byte	0x04
	.zero		1


	//   ....[33]....
        /*02f8*/ 	.word	0x00000810
        /*02fc*/ 	.word	0x000000ff
        /*0300*/ 	.word	0x00000230
        /*0304*/ 	.short	0x0100
        /*0306*/ 	.byte	0x04
	.zero		1


	//   ....[34]....
        /*0308*/ 	.word	0x00000820
        /*030c*/ 	.word	0x000000ff
        /*0310*/ 	.word	0x00000088
        /*0314*/ 	.short	0x0100
        /*0316*/ 	.byte	0x04
	.zero		1


	//   ....[35]....
        /*0318*/ 	.word	0x00000830
        /*031c*/ 	.word	0x000000ff
        /*0320*/ 	.word	0x00000238
        /*0324*/ 	.short	0x0100
        /*0326*/ 	.byte	0x04
	.zero		1


	//   ....[36]....
        /*0328*/ 	.word	0x00000840
        /*032c*/ 	.word	0x000000ff
        /*0330*/ 	.word	0x00000090
        /*0334*/ 	.short	0x0100
        /*0336*/ 	.byte	0x04
	.zero		1


	//   ....[37]....
        /*0338*/ 	.word	0x00000850
        /*033c*/ 	.word	0x000000ff
        /*0340*/ 	.word	0x00000240
        /*0344*/ 	.short	0x0100
        /*0346*/ 	.byte	0x04
	.zero		1


	//   ....[38]....
        /*0348*/ 	.word	0x00000860
        /*034c*/ 	.word	0x000000ff
        /*0350*/ 	.word	0x00000098
        /*0354*/ 	.short	0x0100
        /*0356*/ 	.byte	0x04
	.zero		1


	//   ....[39]....
        /*0358*/ 	.word	0x00000870
        /*035c*/ 	.word	0x000000ff
        /*0360*/ 	.word	0x00000248
        /*0364*/ 	.short	0x0100
        /*0366*/ 	.byte	0x04
	.zero		1


	//   ....[40]....
        /*0368*/ 	.word	0x00000880
        /*036c*/ 	.word	0x000000ff
        /*0370*/ 	.word	0x000000a0
        /*0374*/ 	.short	0x0100
        /*0376*/ 	.byte	0x04
	.zero		1


	//   ....[41]....
        /*0378*/ 	.word	0x00000890
        /*037c*/ 	.word	0x000000ff
        /*0380*/ 	.word	0x00000250
        /*0384*/ 	.short	0x0100
        /*0386*/ 	.byte	0x04
	.zero		1


	//   ....[42]....
        /*0388*/ 	.word	0x000008a0
        /*038c*/ 	.word	0x000000ff
        /*0390*/ 	.word	0x000000a8
        /*0394*/ 	.short	0x0100
        /*0396*/ 	.byte	0x04
	.zero		1


	//   ....[43]....
        /*0398*/ 	.word	0x000008b0
        /*039c*/ 	.word	0x000000ff
        /*03a0*/ 	.word	0x00000258
        /*03a4*/ 	.short	0x0100
        /*03a6*/ 	.byte	0x04
	.zero		1


	//   ....[44]....
        /*03a8*/ 	.word	0x000008c0
        /*03ac*/ 	.word	0x000000ff
        /*03b0*/ 	.word	0x000000b0
        /*03b4*/ 	.short	0x0100
        /*03b6*/ 	.byte	0x04
	.zero		1


	//   ....[45]....
        /*03b8*/ 	.word	0x000008d0
        /*03bc*/ 	.word	0x000000ff
        /*03c0*/ 	.word	0x00000260
        /*03c4*/ 	.short	0x0100
        /*03c6*/ 	.byte	0x04
	.zero		1


	//   ....[46]....
        /*03c8*/ 	.word	0x000008e0
        /*03cc*/ 	.word	0x000000ff
        /*03d0*/ 	.word	0x000000b8
        /*03d4*/ 	.short	0x0100
        /*03d6*/ 	.byte	0x04
	.zero		1


	//   ....[47]....
        /*03d8*/ 	.word	0x000008f0
        /*03dc*/ 	.word	0x000000ff
        /*03e0*/ 	.word	0x00000268
        /*03e4*/ 	.short	0x0100
        /*03e6*/ 	.byte	0x04
	.zero		1


	//   ....[48]....
        /*03e8*/ 	.word	0x00000900
        /*03ec*/ 	.word	0x000000ff
        /*03f0*/ 	.word	0x000000c0
        /*03f4*/ 	.short	0x0100
        /*03f6*/ 	.byte	0x04
	.zero		1


	//   ....[49]....
        /*03f8*/ 	.word	0x00000910
        /*03fc*/ 	.word	0x000000ff
        /*0400*/ 	.word	0x00000270
        /*0404*/ 	.short	0x0100
        /*0406*/ 	.byte	0x04
	.zero		1


	//   ....[50]....
        /*0408*/ 	.word	0x00000920
        /*040c*/ 	.word	0x000000ff
        /*0410*/ 	.word	0x000000c8
        /*0414*/ 	.short	0x0100
        /*0416*/ 	.byte	0x04
	.zero		1


	//   ....[51]....
        /*0418*/ 	.word	0x00000930
        /*041c*/ 	.word	0x000000ff
        /*0420*/ 	.word	0x00000278
        /*0424*/ 	.short	0x0100
        /*0426*/ 	.byte	0x04
	.zero		1


	//   ....[52]....
        /*0428*/ 	.word	0x00000940
        /*042c*/ 	.word	0x000000ff
        /*0430*/ 	.word	0x000000d0
        /*0434*/ 	.short	0x0100
        /*0436*/ 	.byte	0x04
	.zero		1


	//   ....[53]....
        /*0438*/ 	.word	0x00000950
        /*043c*/ 	.word	0x000000ff
        /*0440*/ 	.word	0x00000280
        /*0444*/ 	.short	0x0100
        /*0446*/ 	.byte	0x04
	.zero		1


	//   ....[54]....
        /*0448*/ 	.word	0x00000960
        /*044c*/ 	.word	0x000000ff
        /*0450*/ 	.word	0x000000d8
        /*0454*/ 	.short	0x0100
        /*0456*/ 	.byte	0x04
	.zero		1


	//   ....[55]....
        /*0458*/ 	.word	0x00000970
        /*045c*/ 	.word	0x000000ff
        /*0460*/ 	.word	0x00000288
        /*0464*/ 	.short	0x0100
        /*0466*/ 	.byte	0x04
	.zero		1


	//   ....[56]....
        /*0468*/ 	.word	0x00000980
        /*046c*/ 	.word	0x000000ff
        /*0470*/ 	.word	0x000000e0
        /*0474*/ 	.short	0x0100
        /*0476*/ 	.byte	0x04
	.zero		1


	//   ....[57]....
        /*0478*/ 	.word	0x00000990
        /*047c*/ 	.word	0x000000ff
        /*0480*/ 	.word	0x00000290
        /*0484*/ 	.short	0x0100
        /*0486*/ 	.byte	0x04
	.zero		1


	//   ....[58]....
        /*0488*/ 	.word	0x000009a0
        /*048c*/ 	.word	0x000000ff
        /*0490*/ 	.word	0x000000e8
        /*0494*/ 	.short	0x0100
        /*0496*/ 	.byte	0x04
	.zero		1


	//   ....[59]....
        /*0498*/ 	.word	0x000009b0
        /*049c*/ 	.word	0x000000ff
        /*04a0*/ 	.word	0x00000298
        /*04a4*/ 	.short	0x0100
        /*04a6*/ 	.byte	0x04
	.zero		1


	//   ....[60]....
        /*04a8*/ 	.word	0x000009c0
        /*04ac*/ 	.word	0x000000ff
        /*04b0*/ 	.word	0x000000f0
        /*04b4*/ 	.short	0x0100
        /*04b6*/ 	.byte	0x04
	.zero		1


	//   ....[61]....
        /*04b8*/ 	.word	0x000009d0
        /*04bc*/ 	.word	0x000000ff
        /*04c0*/ 	.word	0x000002a0
        /*04c4*/ 	.short	0x0100
        /*04c6*/ 	.byte	0x04
	.zero		1


	//   ....[62]....
        /*04c8*/ 	.word	0x000009e0
        /*04cc*/ 	.word	0x000000ff
        /*04d0*/ 	.word	0x000000f8
        /*04d4*/ 	.short	0x0100
        /*04d6*/ 	.byte	0x04
	.zero		1


	//   ....[63]....
        /*04d8*/ 	.word	0x000009f0
        /*04dc*/ 	.word	0x000000ff
        /*04e0*/ 	.word	0x000002a8
        /*04e4*/ 	.short	0x0100
        /*04e6*/ 	.byte	0x04
	.zero		1


	//   ....[64]....
        /*04e8*/ 	.word	0x00000a00
        /*04ec*/ 	.word	0x000000ff
        /*04f0*/ 	.word	0x00000100
        /*04f4*/ 	.short	0x0100
        /*04f6*/ 	.byte	0x04
	.zero		1


	//   ....[65]....
        /*04f8*/ 	.word	0x00000a10
        /*04fc*/ 	.word	0x000000ff
        /*0500*/ 	.word	0x000002b0
        /*0504*/ 	.short	0x0100
        /*0506*/ 	.byte	0x04
	.zero		1


	//   ....[66]....
        /*0508*/ 	.word	0x00000a20
        /*050c*/ 	.word	0x000000ff
        /*0510*/ 	.word	0x00000108
        /*0514*/ 	.short	0x0100
        /*0516*/ 	.byte	0x04
	.zero		1


	//   ....[67]....
        /*0518*/ 	.word	0x00000a30
        /*051c*/ 	.word	0x000000ff
        /*0520*/ 	.word	0x000002b8
        /*0524*/ 	.short	0x0100
        /*0526*/ 	.byte	0x04
	.zero		1


	//   ....[68]....
        /*0528*/ 	.word	0x00000a40
        /*052c*/ 	.word	0x000000ff
        /*0530*/ 	.word	0x00000110
        /*0534*/ 	.short	0x0100
        /*0536*/ 	.byte	0x04
	.zero		1


	//   ....[69]....
        /*0538*/ 	.word	0x00000a50
        /*053c*/ 	.word	0x000000ff
        /*0540*/ 	.word	0x000002c0
        /*0544*/ 	.short	0x0100
        /*0546*/ 	.byte	0x04
	.zero		1


	//   ....[70]....
        /*0548*/ 	.word	0x00000a60
        /*054c*/ 	.word	0x000000ff
        /*0550*/ 	.word	0x00000118
        /*0554*/ 	.short	0x0100
        /*0556*/ 	.byte	0x04
	.zero		1


	//   ....[71]....
        /*0558*/ 	.word	0x00000a70
        /*055c*/ 	.word	0x000000ff
        /*0560*/ 	.word	0x000002c8
        /*0564*/ 	.short	0x0100
        /*0566*/ 	.byte	0x04
	.zero		1


	//   ....[72]....
        /*0568*/ 	.word	0x00000a80
        /*056c*/ 	.word	0x000000ff
        /*0570*/ 	.word	0x00000120
        /*0574*/ 	.short	0x0100
        /*0576*/ 	.byte	0x04
	.zero		1


	//   ....[73]....
        /*0578*/ 	.word	0x00000a90
        /*057c*/ 	.word	0x000000ff
        /*0580*/ 	.word	0x000002d0
        /*0584*/ 	.short	0x0100
        /*0586*/ 	.byte	0x04
	.zero		1


	//   ....[74]....
        /*0588*/ 	.word	0x00000aa0
        /*058c*/ 	.word	0x000000ff
        /*0590*/ 	.word	0x00000128
        /*0594*/ 	.short	0x0100
        /*0596*/ 	.byte	0x04
	.zero		1


	//   ....[75]....
        /*0598*/ 	.word	0x00000ab0
        /*059c*/ 	.word	0x000000ff
        /*05a0*/ 	.word	0x000002d8
        /*05a4*/ 	.short	0x0100
        /*05a6*/ 	.byte	0x04
	.zero		1


	//   ....[76]....
        /*05a8*/ 	.word	0x00000ac0
        /*05ac*/ 	.word	0x000000ff
        /*05b0*/ 	.word	0x00000130
        /*05b4*/ 	.short	0x0100
        /*05b6*/ 	.byte	0x04
	.zero		1


	//   ....[77]....
        /*05b8*/ 	.word	0x00000ad0
        /*05bc*/ 	.word	0x000000ff
        /*05c0*/ 	.word	0x000002e0
        /*05c4*/ 	.short	0x0100
        /*05c6*/ 	.byte	0x04
	.zero		1


	//   ....[78]....
        /*05c8*/ 	.word	0x00000ae0
        /*05cc*/ 	.word	0x000000ff
        /*05d0*/ 	.word	0x00000138
        /*05d4*/ 	.short	0x0100
        /*05d6*/ 	.byte	0x04
	.zero		1


	//   ....[79]....
        /*05d8*/ 	.word	0x00000af0
        /*05dc*/ 	.word	0x000000ff
        /*05e0*/ 	.word	0x000002e8
        /*05e4*/ 	.short	0x0100
        /*05e6*/ 	.byte	0x04
	.zero		1


	//   ....[80]....
        /*05e8*/ 	.word	0x00000b00
        /*05ec*/ 	.word	0x000000ff
        /*05f0*/ 	.word	0x00000140
        /*05f4*/ 	.short	0x0100
        /*05f6*/ 	.byte	0x04
	.zero		1


	//   ....[81]....
        /*05f8*/ 	.word	0x00000b10
        /*05fc*/ 	.word	0x000000ff
        /*0600*/ 	.word	0x000002f0
        /*0604*/ 	.short	0x0100
        /*0606*/ 	.byte	0x04
	.zero		1


	//   ....[82]....
        /*0608*/ 	.word	0x00000b20
        /*060c*/ 	.word	0x000000ff
        /*0610*/ 	.word	0x00000148
        /*0614*/ 	.short	0x0100
        /*0616*/ 	.byte	0x04
	.zero		1


	//   ....[83]....
        /*0618*/ 	.word	0x00000b30
        /*061c*/ 	.word	0x000000ff
        /*0620*/ 	.word	0x000002f8
        /*0624*/ 	.short	0x0100
        /*0626*/ 	.byte	0x04
	.zero		1


	//   ....[84]....
        /*0628*/ 	.word	0x00000b40
        /*062c*/ 	.word	0x000000ff
        /*0630*/ 	.word	0x00000150
        /*0634*/ 	.short	0x0100
        /*0636*/ 	.byte	0x04
	.zero		1


	//   ....[85]....
        /*0638*/ 	.word	0x00000b50
        /*063c*/ 	.word	0x000000ff
        /*0640*/ 	.word	0x00000300
        /*0644*/ 	.short	0x0100
        /*0646*/ 	.byte	0x04
	.zero		1


	//   ....[86]....
        /*0648*/ 	.word	0x00000b60
        /*064c*/ 	.word	0x000000ff
        /*0650*/ 	.word	0x00000158
        /*0654*/ 	.short	0x0100
        /*0656*/ 	.byte	0x04
	.zero		1


	//   ....[87]....
        /*0658*/ 	.word	0x00000b70
        /*065c*/ 	.word	0x000000ff
        /*0660*/ 	.word	0x00000308
        /*0664*/ 	.short	0x0100
        /*0666*/ 	.byte	0x04
	.zero		1


	//   ....[88]....
        /*0668*/ 	.word	0x00000b80
        /*066c*/ 	.word	0x000000ff
        /*0670*/ 	.word	0x00000160
        /*0674*/ 	.short	0x0100
        /*0676*/ 	.byte	0x04
	.zero		1


	//   ....[89]....
        /*0678*/ 	.word	0x00000b90
        /*067c*/ 	.word	0x000000ff
        /*0680*/ 	.word	0x00000310
        /*0684*/ 	.short	0x0100
        /*0686*/ 	.byte	0x04
	.zero		1


	//   ....[90]....
        /*0688*/ 	.word	0x00000ba0
        /*068c*/ 	.word	0x000000ff
        /*0690*/ 	.word	0x00000168
        /*0694*/ 	.short	0x0100
        /*0696*/ 	.byte	0x04
	.zero		1


	//   ....[91]....
        /*0698*/ 	.word	0x00000bb0
        /*069c*/ 	.word	0x000000ff
        /*06a0*/ 	.word	0x00000318
        /*06a4*/ 	.short	0x0100
        /*06a6*/ 	.byte	0x04
	.zero		1


	//   ....[92]....
        /*06a8*/ 	.word	0x00000bc0
        /*06ac*/ 	.word	0x000000ff
        /*06b0*/ 	.word	0x00000170
        /*06b4*/ 	.short	0x0100
        /*06b6*/ 	.byte	0x04
	.zero		1


	//   ....[93]....
        /*06b8*/ 	.word	0x00000bd0
        /*06bc*/ 	.word	0x000000ff
        /*06c0*/ 	.word	0x00000320
        /*06c4*/ 	.short	0x0100
        /*06c6*/ 	.byte	0x04
	.zero		1


	//   ....[94]....
        /*06c8*/ 	.word	0x00000be0
        /*06cc*/ 	.word	0x000000ff
        /*06d0*/ 	.word	0x00000178
        /*06d4*/ 	.short	0x0100
        /*06d6*/ 	.byte	0x04
	.zero		1


	//   ....[95]....
        /*06d8*/ 	.word	0x00000bf0
        /*06dc*/ 	.word	0x000000ff
        /*06e0*/ 	.word	0x00000328
        /*06e4*/ 	.short	0x0100
        /*06e6*/ 	.byte	0x04
	.zero		1


	//   ....[96]....
        /*06e8*/ 	.word	0x00000c00
        /*06ec*/ 	.word	0x000000ff
        /*06f0*/ 	.word	0x00000180
        /*06f4*/ 	.short	0x0100
        /*06f6*/ 	.byte	0x04
	.zero		1


	//   ....[97]....
        /*06f8*/ 	.word	0x00000c10
        /*06fc*/ 	.word	0x000000ff
        /*0700*/ 	.word	0x00000330
        /*0704*/ 	.short	0x0100
        /*0706*/ 	.byte	0x04
	.zero		1


	//   ....[98]....
        /*0708*/ 	.word	0x00000c20
        /*070c*/ 	.word	0x000000ff
        /*0710*/ 	.word	0x00000188
        /*0714*/ 	.short	0x0100
        /*0716*/ 	.byte	0x04
	.zero		1


	//   ....[99]....
        /*0718*/ 	.word	0x00000c30
        /*071c*/ 	.word	0x000000ff
        /*0720*/ 	.word	0x00000338
        /*0724*/ 	.short	0x0100
        /*0726*/ 	.byte	0x04
	.zero		1


	//   ....[100]....
        /*0728*/ 	.word	0x00000c40
        /*072c*/ 	.word	0x000000ff
        /*0730*/ 	.word	0x00000190
        /*0734*/ 	.short	0x0100
        /*0736*/ 	.byte	0x04
	.zero		1


	//   ....[101]....
        /*0738*/ 	.word	0x00000c50
        /*073c*/ 	.word	0x000000ff
        /*0740*/ 	.word	0x00000340
        /*0744*/ 	.short	0x0100
        /*0746*/ 	.byte	0x04
	.zero		1


	//   ....[102]....
        /*0748*/ 	.word	0x00000c60
        /*074c*/ 	.word	0x000000ff
        /*0750*/ 	.word	0x00000198
        /*0754*/ 	.short	0x0100
        /*0756*/ 	.byte	0x04
	.zero		1


	//   ....[103]....
        /*0758*/ 	.word	0x00000c70
        /*075c*/ 	.word	0x000000ff
        /*0760*/ 	.word	0x00000348
        /*0764*/ 	.short	0x0100
        /*0766*/ 	.byte	0x04
	.zero		1


	//   ....[104]....
        /*0768*/ 	.word	0x00000c80
        /*076c*/ 	.word	0x000000ff
        /*0770*/ 	.word	0x000001a0
        /*0774*/ 	.short	0x0100
        /*0776*/ 	.byte	0x04
	.zero		1


	//   ....[105]....
        /*0778*/ 	.word	0x00000c90
        /*077c*/ 	.word	0x000000ff
        /*0780*/ 	.word	0x00000350
        /*0784*/ 	.short	0x0100
        /*0786*/ 	.byte	0x04
	.zero		1


	//   ....[106]....
        /*0788*/ 	.word	0x00000ca0
        /*078c*/ 	.word	0x000000ff
        /*0790*/ 	.word	0x000001a8
        /*0794*/ 	.short	0x0100
        /*0796*/ 	.byte	0x04
	.zero		1


	//   ....[107]....
        /*0798*/ 	.word	0x00000cb0
        /*079c*/ 	.word	0x000000ff
        /*07a0*/ 	.word	0x00000358
        /*07a4*/ 	.short	0x0100
        /*07a6*/ 	.byte	0x04
	.zero		1


	//   ....[108]....
        /*07a8*/ 	.word	0x00000df0
        /*07ac*/ 	.word	0x000000ff
        /*07b0*/ 	.word	0x00000360
        /*07b4*/ 	.short	0x0100
        /*07b6*/ 	.byte	0x04
	.zero		1


	//   ....[109]....
        /*07b8*/ 	.word	0x00000e00
        /*07bc*/ 	.word	0x000000ff
        /*07c0*/ 	.word	0x00000368
        /*07c4*/ 	.short	0x0100
        /*07c6*/ 	.byte	0x04
	.zero		1


	//   ....[110]....
        /*07c8*/ 	.word	0x00000ef0
        /*07cc*/ 	.word	0x000000ff
        /*07d0*/ 	.word	0x00000370
        /*07d4*/ 	.short	0x0100
        /*07d6*/ 	.byte	0x06
	.zero		1


	//   ....[111]....
        /*07d8*/ 	.word	0x00000f00
        /*07dc*/ 	.word	0x000000ff
        /*07e0*/ 	.word	0x00000378
        /*07e4*/ 	.short	0x0100
        /*07e6*/ 	.byte	0x06
	.zero		1


	//   ....[112]....
        /*07e8*/ 	.word	0x00001040
        /*07ec*/ 	.word	0x000000ff
        /*07f0*/ 	.word	0x00000380
        /*07f4*/ 	.short	0x0100
        /*07f6*/ 	.byte	0x06
	.zero		1


	//   ....[113]....
        /*07f8*/ 	.word	0x00001050
        /*07fc*/ 	.word	0x000000ff
        /*0800*/ 	.word	0x00000390
        /*0804*/ 	.short	0x0100
        /*0806*/ 	.byte	0x06
	.zero		1


	//   ....[114]....
        /*0808*/ 	.word	0x00001060
        /*080c*/ 	.word	0x000000ff
        /*0810*/ 	.word	0x00000388
        /*0814*/ 	.short	0x0100
        /*0816*/ 	.byte	0x06
	.zero		1


	//   ....[115]....
        /*0818*/ 	.word	0x00001070
        /*081c*/ 	.word	0x000000ff
        /*0820*/ 	.word	0x00000398
        /*0824*/ 	.short	0x0100
        /*0826*/ 	.byte	0x06
	.zero		1


	//   ....[116]....
        /*0828*/ 	.word	0x000011a0
        /*082c*/ 	.word	0x000000ff
        /*0830*/ 	.word	0x000003a0
        /*0834*/ 	.short	0x0100
        /*0836*/ 	.byte	0x04
	.zero		1


	//   ....[117]....
        /*0838*/ 	.word	0x000011b0
        /*083c*/ 	.word	0x000000ff
        /*0840*/ 	.word	0x000003c0
        /*0844*/ 	.short	0x0100
        /*0846*/ 	.byte	0x04
	.zero		1


	//   ....[118]....
        /*0848*/ 	.word	0x000011c0
        /*084c*/ 	.word	0x000000ff
        /*0850*/ 	.word	0x000003a8
        /*0854*/ 	.short	0x0100
        /*0856*/ 	.byte	0x04
	.zero		1


	//   ....[119]....
        /*0858*/ 	.word	0x000011d0
        /*085c*/ 	.word	0x000000ff
        /*0860*/ 	.word	0x000003c8
        /*0864*/ 	.short	0x0100
        /*0866*/ 	.byte	0x04
	.zero		1


	//   ....[120]....
        /*0868*/ 	.word	0x000011e0
        /*086c*/ 	.word	0x000000ff
        /*0870*/ 	.word	0x000003b0
        /*0874*/ 	.short	0x0100
        /*0876*/ 	.byte	0x04
	.zero		1


	//   ....[121]....
        /*0878*/ 	.word	0x000011f0
        /*087c*/ 	.word	0x000000ff
        /*0880*/ 	.word	0x000003d0
        /*0884*/ 	.short	0x0100
        /*0886*/ 	.byte	0x04
	.zero		1


	//   ....[122]....
        /*0888*/ 	.word	0x00001200
        /*088c*/ 	.word	0x000000ff
        /*0890*/ 	.word	0x000003b8
        /*0894*/ 	.short	0x0100
        /*0896*/ 	.byte	0x04
	.zero		1


	//   ....[123]....
        /*0898*/ 	.word	0x00001210
        /*089c*/ 	.word	0x000000ff
        /*08a0*/ 	.word	0x000003d8
        /*08a4*/ 	.short	0x0100
        /*08a6*/ 	.byte	0x04
	.zero		1


	//   ....[124]....
        /*08a8*/ 	.word	0x00001300
        /*08ac*/ 	.word	0x000000ff
        /*08b0*/ 	.word	0x000003e0
        /*08b4*/ 	.short	0x0100
        /*08b6*/ 	.byte	0x04
	.zero		1


	//   ....[125]....
        /*08b8*/ 	.word	0x00001310
        /*08bc*/ 	.word	0x000000ff
        /*08c0*/ 	.word	0x000003f0
        /*08c4*/ 	.short	0x0100
        /*08c6*/ 	.byte	0x04
	.zero		1


	//   ....[126]....
        /*08c8*/ 	.word	0x00001320
        /*08cc*/ 	.word	0x000000ff
        /*08d0*/ 	.word	0x000003e8
        /*08d4*/ 	.short	0x0100
        /*08d6*/ 	.byte	0x04
	.zero		1


	//   ....[127]....
        /*08d8*/ 	.word	0x00001330
        /*08dc*/ 	.word	0x000000ff
        /*08e0*/ 	.word	0x000003f8
        /*08e4*/ 	.short	0x0100
        /*08e6*/ 	.byte	0x04
	.zero		1


	//   ....[128]....
        /*08e8*/ 	.word	0x00001f80
        /*08ec*/ 	.word	0x00000000
        /*08f0*/ 	.word	0x000003f0
        /*08f4*/ 	.short	0x010a
        /*08f6*/ 	.byte	0xff
	.zero		1


	//   ....[129]....
        /*08f8*/ 	.word	0x00001fb0
        /*08fc*/ 	.word	0x00000000
        /*0900*/ 	.word	0x000003e0
        /*0904*/ 	.short	0x0101
        /*0906*/ 	.byte	0xff
	.zero		1


	//   ....[130]....
        /*0908*/ 	.word	0x00002080
        /*090c*/ 	.word	0x000000ff
        /*0910*/ 	.word	0x000001b0
        /*0914*/ 	.short	0x010a
        /*0916*/ 	.byte	0x04
	.zero		1


	//   ....[131]....
        /*0918*/ 	.word	0x00002100
        /*091c*/ 	.word	0x000000ff
        /*0920*/ 	.word	0x000001b0
        /*0924*/ 	.short	0x010a
        /*0926*/ 	.byte	0x21
	.zero		1


	//   ....[132]....
        /*0928*/ 	.word	0x00002290
        /*092c*/ 	.word	0x000000ff
        /*0930*/ 	.word	0x000001b0
        /*0934*/ 	.short	0x010a
        /*0936*/ 	.byte	0x08
	.zero		1


	//   ....[133]....
        /*0938*/ 	.word	0x000023b0
        /*093c*/ 	.word	0x000000ff
        /*0940*/ 	.word	0x00000378
        /*0944*/ 	.short	0x0101
        /*0946*/ 	.byte	0x06
	.zero		1


	//   ....[134]....
        /*0948*/ 	.word	0x000023d0
        /*094c*/ 	.word	0x000000ff
        /*0950*/ 	.word	0x000001b0
        /*0954*/ 	.short	0x010a
        /*0956*/ 	.byte	0x04
	.zero		1


	//   ....[135]....
        /*0958*/ 	.word	0x00002450
        /*095c*/ 	.word	0x000000ff
        /*0960*/ 	.word	0x000001b0
        /*0964*/ 	.short	0x010a
        /*0966*/ 	.byte	0x11
	.zero		1


	//   ....[136]....
        /*0968*/ 	.word	0x00002660
        /*096c*/ 	.word	0x000000ff
        /*0970*/ 	.word	0x000001b0
        /*0974*/ 	.short	0x010a
        /*0976*/ 	.byte	0x07
	.zero		1


	//   ....[137]....
        /*0978*/ 	.word	0x00002730
        /*097c*/ 	.word	0x00000003
        /*0980*/ 	.word	0x00000380
        /*0984*/ 	.short	0x010a
        /*0986*/ 	.byte	0xff
	.zero		1


	//   ....[138]....
        /*0988*/ 	.word	0x00002880
        /*098c*/ 	.word	0x00000000
        /*0990*/ 	.word	0x00000000
        /*0994*/ 	.short	0x0101
        /*0996*/ 	.byte	0xff
	.zero		1


	//   ....[139]....
        /*0998*/ 	.word	0x00002e20
        /*099c*/ 	.word	0x000000ff
        /*09a0*/ 	.word	0x00000000
        /*09a4*/ 	.short	0x010a
        /*09a6*/ 	.byte	0x04
	.zero		1


	//   ....[140]....
        /*09a8*/ 	.word	0x00002eb0
        /*09ac*/ 	.word	0x000000ff
        /*09b0*/ 	.word	0x00000000
        /*09b4*/ 	.short	0x010a
        /*09b6*/ 	.byte	0x05
	.zero		1


	//   ....[141]....
        /*09b8*/ 	.word	0x00002f40
        /*09bc*/ 	.word	0x000000ff
        /*09c0*/ 	.word	0x00000000
        /*09c4*/ 	.short	0x010a
        /*09c6*/ 	.byte	0x05
	.zero		1


	//   ....[142]....
        /*09c8*/ 	.word	0x00002fd0
        /*09cc*/ 	.word	0x000000ff
        /*09d0*/ 	.word	0x00000000
        /*09d4*/ 	.short	0x010a
        /*09d6*/ 	.byte	0x05
	.zero		1


	//   ....[143]....
        /*09d8*/ 	.word	0x00003060
        /*09dc*/ 	.word	0x000000ff
        /*09e0*/ 	.word	0x00000000
        /*09e4*/ 	.short	0x010a
        /*09e6*/ 	.byte	0x05
	.zero		1


	//   ....[144]....
        /*09e8*/ 	.word	0x000030f0
        /*09ec*/ 	.word	0x000000ff
        /*09f0*/ 	.word	0x00000000
        /*09f4*/ 	.short	0x010a
        /*09f6*/ 	.byte	0x05
	.zero		1


	//   ....[145]....
        /*09f8*/ 	.word	0x00003180
        /*09fc*/ 	.word	0x000000ff
        /*0a00*/ 	.word	0x00000000
        /*0a04*/ 	.short	0x010a
        /*0a06*/ 	.byte	0x05
	.zero		1


	//   ....[146]....
        /*0a08*/ 	.word	0x00003210
        /*0a0c*/ 	.word	0x000000ff
        /*0a10*/ 	.word	0x00000000
        /*0a14*/ 	.short	0x010a
        /*0a16*/ 	.byte	0x05
	.zero		1


	//   ....[147]....
        /*0a18*/ 	.word	0x000032a0
        /*0a1c*/ 	.word	0x000000ff
        /*0a20*/ 	.word	0x00000000
        /*0a24*/ 	.short	0x010a
        /*0a26*/ 	.byte	0x05
	.zero		1


	//   ....[148]....
        /*0a28*/ 	.word	0x00003330
        /*0a2c*/ 	.word	0x000000ff
        /*0a30*/ 	.word	0x00000000
        /*0a34*/ 	.short	0x010a
        /*0a36*/ 	.byte	0x05
	.zero		1


	//   ....[149]....
        /*0a38*/ 	.word	0x000033c0
        /*0a3c*/ 	.word	0x000000ff
        /*0a40*/ 	.word	0x00000000
        /*0a44*/ 	.short	0x010a
        /*0a46*/ 	.byte	0x05
	.zero		1


	//   ....[150]....
        /*0a48*/ 	.word	0x00003450
        /*0a4c*/ 	.word	0x000000ff
        /*0a50*/ 	.word	0x00000000
        /*0a54*/ 	.short	0x010a
        /*0a56*/ 	.byte	0x05
	.zero		1


	//   ....[151]....
        /*0a58*/ 	.word	0x000034e0
        /*0a5c*/ 	.word	0x000000ff
        /*0a60*/ 	.word	0x00000000
        /*0a64*/ 	.short	0x010a
        /*0a66*/ 	.byte	0x05
	.zero		1


	//   ....[152]....
        /*0a68*/ 	.word	0x00003570
        /*0a6c*/ 	.word	0x000000ff
        /*0a70*/ 	.word	0x00000000
        /*0a74*/ 	.short	0x010a
        /*0a76*/ 	.byte	0x05
	.zero		1


	//   ....[153]....
        /*0a78*/ 	.word	0x00003600
        /*0a7c*/ 	.word	0x000000ff
        /*0a80*/ 	.word	0x00000000
        /*0a84*/ 	.short	0x010a
        /*0a86*/ 	.byte	0x05
	.zero		1


	//   ....[154]....
        /*0a88*/ 	.word	0x00003690
        /*0a8c*/ 	.word	0x000000ff
        /*0a90*/ 	.word	0x00000000
        /*0a94*/ 	.short	0x010a
        /*0a96*/ 	.byte	0x05
	.zero		1


	//   ....[155]....
        /*0a98*/ 	.word	0x00003720
        /*0a9c*/ 	.word	0x000000ff
        /*0aa0*/ 	.word	0x00000000
        /*0aa4*/ 	.short	0x010a
        /*0aa6*/ 	.byte	0x05
	.zero		1


	//   ....[156]....
        /*0aa8*/ 	.word	0x000037b0
        /*0aac*/ 	.word	0x000000ff
        /*0ab0*/ 	.word	0x00000000
        /*0ab4*/ 	.short	0x010a
        /*0ab6*/ 	.byte	0x05
	.zero		1


	//   ....[157]....
        /*0ab8*/ 	.word	0x00003840
        /*0abc*/ 	.word	0x000000ff
        /*0ac0*/ 	.word	0x00000000
        /*0ac4*/ 	.short	0x010a
        /*0ac6*/ 	.byte	0x05
	.zero		1


	//   ....[158]....
        /*0ac8*/ 	.word	0x000038d0
        /*0acc*/ 	.word	0x000000ff
        /*0ad0*/ 	.word	0x00000000
        /*0ad4*/ 	.short	0x010a
        /*0ad6*/ 	.byte	0x05
	.zero		1


	//   ....[159]....
        /*0ad8*/ 	.word	0x00003960
        /*0adc*/ 	.word	0x000000ff
        /*0ae0*/ 	.word	0x00000000
        /*0ae4*/ 	.short	0x010a
        /*0ae6*/ 	.byte	0x05
	.zero		1


	//   ....[160]....
        /*0ae8*/ 	.word	0x000039f0
        /*0aec*/ 	.word	0x000000ff
        /*0af0*/ 	.word	0x00000000
        /*0af4*/ 	.short	0x010a
        /*0af6*/ 	.byte	0x05
	.zero		1


	//   ....[161]....
        /*0af8*/ 	.word	0x00003a80
        /*0afc*/ 	.word	0x000000ff
        /*0b00*/ 	.word	0x00000000
        /*0b04*/ 	.short	0x010a
        /*0b06*/ 	.byte	0x05
	.zero		1


	//   ....[162]....
        /*0b08*/ 	.word	0x00003b10
        /*0b0c*/ 	.word	0x000000ff
        /*0b10*/ 	.word	0x00000000
        /*0b14*/ 	.short	0x010a
        /*0b16*/ 	.byte	0x05
	.zero		1


	//   ....[163]....
        /*0b18*/ 	.word	0x00003ba0
        /*0b1c*/ 	.word	0x000000ff
        /*0b20*/ 	.word	0x00000000
        /*0b24*/ 	.short	0x010a
        /*0b26*/ 	.byte	0x05
	.zero		1


	//   ....[164]....
        /*0b28*/ 	.word	0x00003c30
        /*0b2c*/ 	.word	0x000000ff
        /*0b30*/ 	.word	0x00000000
        /*0b34*/ 	.short	0x010a
        /*0b36*/ 	.byte	0x05
	.zero		1


	//   ....[165]....
        /*0b38*/ 	.word	0x00003cc0
        /*0b3c*/ 	.word	0x000000ff
        /*0b40*/ 	.word	0x00000000
        /*0b44*/ 	.short	0x010a
        /*0b46*/ 	.byte	0x05
	.zero		1


	//   ....[166]....
        /*0b48*/ 	.word	0x00003d50
        /*0b4c*/ 	.word	0x000000ff
        /*0b50*/ 	.word	0x00000000
        /*0b54*/ 	.short	0x010a
        /*0b56*/ 	.byte	0x05
	.zero		1


	//   ....[167]....
        /*0b58*/ 	.word	0x00003de0
        /*0b5c*/ 	.word	0x000000ff
        /*0b60*/ 	.word	0x00000000
        /*0b64*/ 	.short	0x010a
        /*0b66*/ 	.byte	0x05
	.zero		1


	//   ....[168]....
        /*0b68*/ 	.word	0x00003e70
        /*0b6c*/ 	.word	0x000000ff
        /*0b70*/ 	.word	0x00000000
        /*0b74*/ 	.short	0x010a
        /*0b76*/ 	.byte	0x05
	.zero		1


	//   ....[169]....
        /*0b78*/ 	.word	0x00003f00
        /*0b7c*/ 	.word	0x000000ff
        /*0b80*/ 	.word	0x00000000
        /*0b84*/ 	.short	0x010a
        /*0b86*/ 	.byte	0x05
	.zero		1


	//   ....[170]....
        /*0b88*/ 	.word	0x00003f90
        /*0b8c*/ 	.word	0x000000ff
        /*0b90*/ 	.word	0x00000000
        /*0b94*/ 	.short	0x010a
        /*0b96*/ 	.byte	0x05
	.zero		1


	//   ....[171]....
        /*0b98*/ 	.word	0x00004020
        /*0b9c*/ 	.word	0x000000ff
        /*0ba0*/ 	.word	0x00000000
        /*0ba4*/ 	.short	0x010a
        /*0ba6*/ 	.byte	0x05
	.zero		1


	//   ....[172]....
        /*0ba8*/ 	.word	0x000040b0
        /*0bac*/ 	.word	0x000000ff
        /*0bb0*/ 	.word	0x00000000
        /*0bb4*/ 	.short	0x010a
        /*0bb6*/ 	.byte	0x05
	.zero		1


	//   ....[173]....
        /*0bb8*/ 	.word	0x00004140
        /*0bbc*/ 	.word	0x000000ff
        /*0bc0*/ 	.word	0x00000000
        /*0bc4*/ 	.short	0x010a
        /*0bc6*/ 	.byte	0x05
	.zero		1


	//   ....[174]....
        /*0bc8*/ 	.word	0x000041d0
        /*0bcc*/ 	.word	0x000000ff
        /*0bd0*/ 	.word	0x00000000
        /*0bd4*/ 	.short	0x010a
        /*0bd6*/ 	.byte	0x05
	.zero		1


	//   ....[175]....
        /*0bd8*/ 	.word	0x00004260
        /*0bdc*/ 	.word	0x000000ff
        /*0be0*/ 	.word	0x00000000
        /*0be4*/ 	.short	0x010a
        /*0be6*/ 	.byte	0x05
	.zero		1


	//   ....[176]....
        /*0be8*/ 	.word	0x000042f0
        /*0bec*/ 	.word	0x000000ff
        /*0bf0*/ 	.word	0x00000000
        /*0bf4*/ 	.short	0x010a
        /*0bf6*/ 	.byte	0x05
	.zero		1


	//   ....[177]....
        /*0bf8*/ 	.word	0x00004380
        /*0bfc*/ 	.word	0x000000ff
        /*0c00*/ 	.word	0x00000000
        /*0c04*/ 	.short	0x010a
        /*0c06*/ 	.byte	0x05
	.zero		1


	//   ....[178]....
        /*0c08*/ 	.word	0x00004410
        /*0c0c*/ 	.word	0x000000ff
        /*0c10*/ 	.word	0x00000000
        /*0c14*/ 	.short	0x010a
        /*0c16*/ 	.byte	0x05
	.zero		1


	//   ....[179]....
        /*0c18*/ 	.word	0x000044a0
        /*0c1c*/ 	.word	0x000000ff
        /*0c20*/ 	.word	0x00000000
        /*0c24*/ 	.short	0x010a
        /*0c26*/ 	.byte	0x05
	.zero		1


	//   ....[180]....
        /*0c28*/ 	.word	0x00004530
        /*0c2c*/ 	.word	0x000000ff
        /*0c30*/ 	.word	0x00000000
        /*0c34*/ 	.short	0x010a
        /*0c36*/ 	.byte	0x05
	.zero		1


	//   ....[181]....
        /*0c38*/ 	.word	0x000045c0
        /*0c3c*/ 	.word	0x000000ff
        /*0c40*/ 	.word	0x00000000
        /*0c44*/ 	.short	0x010a
        /*0c46*/ 	.byte	0x05
	.zero		1


	//   ....[182]....
        /*0c48*/ 	.word	0x00004650
        /*0c4c*/ 	.word	0x000000ff
        /*0c50*/ 	.word	0x00000000
        /*0c54*/ 	.short	0x010a
        /*0c56*/ 	.byte	0x05
	.zero		1


	//   ....[183]....
        /*0c58*/ 	.word	0x000046e0
        /*0c5c*/ 	.word	0x000000ff
        /*0c60*/ 	.word	0x00000000
        /*0c64*/ 	.short	0x010a
        /*0c66*/ 	.byte	0x05
	.zero		1


	//   ....[184]....
        /*0c68*/ 	.word	0x00004770
        /*0c6c*/ 	.word	0x000000ff
        /*0c70*/ 	.word	0x00000000
        /*0c74*/ 	.short	0x010a
        /*0c76*/ 	.byte	0x05
	.zero		1


	//   ....[185]....
        /*0c78*/ 	.word	0x00004800
        /*0c7c*/ 	.word	0x000000ff
        /*0c80*/ 	.word	0x00000000
        /*0c84*/ 	.short	0x010a
        /*0c86*/ 	.byte	0x05
	.zero		1


	//   ....[186]....
        /*0c88*/ 	.word	0x00004890
        /*0c8c*/ 	.word	0x000000ff
        /*0c90*/ 	.word	0x00000000
        /*0c94*/ 	.short	0x010a
        /*0c96*/ 	.byte	0x05
	.zero		1


	//   ....[187]....
        /*0c98*/ 	.word	0x00004920
        /*0c9c*/ 	.word	0x000000ff
        /*0ca0*/ 	.word	0x00000000
        /*0ca4*/ 	.short	0x010a
        /*0ca6*/ 	.byte	0x05
	.zero		1


	//   ....[188]....
        /*0ca8*/ 	.word	0x000049b0
        /*0cac*/ 	.word	0x000000ff
        /*0cb0*/ 	.word	0x00000000
        /*0cb4*/ 	.short	0x010a
        /*0cb6*/ 	.byte	0x05
	.zero		1


	//   ....[189]....
        /*0cb8*/ 	.word	0x00004a40
        /*0cbc*/ 	.word	0x000000ff
        /*0cc0*/ 	.word	0x00000000
        /*0cc4*/ 	.short	0x010a
        /*0cc6*/ 	.byte	0x05
	.zero		1


	//   ....[190]....
        /*0cc8*/ 	.word	0x00004ad0
        /*0ccc*/ 	.word	0x000000ff
        /*0cd0*/ 	.word	0x00000000
        /*0cd4*/ 	.short	0x010a
        /*0cd6*/ 	.byte	0x05
	.zero		1


	//   ....[191]....
        /*0cd8*/ 	.word	0x00004b60
        /*0cdc*/ 	.word	0x000000ff
        /*0ce0*/ 	.word	0x00000000
        /*0ce4*/ 	.short	0x010a
        /*0ce6*/ 	.byte	0x05
	.zero		1


	//   ....[192]....
        /*0ce8*/ 	.word	0x00004c00
        /*0cec*/ 	.word	0x00000000
        /*0cf0*/ 	.word	0x00000000
        /*0cf4*/ 	.short	0x010a
        /*0cf6*/ 	.byte	0xff
	.zero		1


	//   ....[193]....
        /*0cf8*/ 	.word	0x00004d20
        /*0cfc*/ 	.word	0x00000002
        /*0d00*/ 	.word	0x000003e0
        /*0d04*/ 	.short	0x010a
        /*0d06*/ 	.byte	0xff
	.zero		1


	//   ....[194]....
        /*0d08*/ 	.word	0x00004d90
        /*0d0c*/ 	.word	0x00000002
        /*0d10*/ 	.word	0x00000000
        /*0d14*/ 	.short	0x0101
        /*0d16*/ 	.byte	0xff
	.zero		1


	//   ....[195]....
        /*0d18*/ 	.word	0x00004db0
        /*0d1c*/ 	.word	0x000000ff
        /*0d20*/ 	.word	0x00000390
        /*0d24*/ 	.short	0x010a
        /*0d26*/ 	.byte	0x04
	.zero		1


	//   ....[196]....
        /*0d28*/ 	.word	0x00004ed0
        /*0d2c*/ 	.word	0x00000002
        /*0d30*/ 	.word	0x00000380
        /*0d34*/ 	.short	0x010a
        /*0d36*/ 	.byte	0xff
	.zero		1


	//   ....[197]....
        /*0d38*/ 	.word	0x00004fd0
        /*0d3c*/ 	.word	0x00000002
        /*0d40*/ 	.word	0x00000000
        /*0d44*/ 	.short	0x0101
        /*0d46*/ 	.byte	0xff
	.zero		1


	//   ....[198]....
        /*0d48*/ 	.word	0x00005060
        /*0d4c*/ 	.word	0x000000ff
        /*0d50*/ 	.word	0x00000390
        /*0d54*/ 	.short	0x0106
        /*0d56*/ 	.byte	0x04
	.zero		1


	//   ....[199]....
        /*0d58*/ 	.word	0x00005080
        /*0d5c*/ 	.word	0x000000ff
        /*0d60*/ 	.word	0x00000390
        /*0d64*/ 	.short	0x010a
        /*0d66*/ 	.byte	0x04
	.zero		1


	//   ....[200]....
        /*0d68*/ 	.word	0x00005110
        /*0d6c*/ 	.word	0x000000ff
        /*0d70*/ 	.word	0x00000390
        /*0d74*/ 	.short	0x0106
        /*0d76*/ 	.byte	0x07
	.zero		1


	//   ....[201]....
        /*0d78*/ 	.word	0x00005150
        /*0d7c*/ 	.word	0x00000000
        /*0d80*/ 	.word	0x00000390
        /*0d84*/ 	.short	0x010a
        /*0d86*/ 	.byte	0xff
	.zero		1


	//   ....[202]....
        /*0d88*/ 	.word	0x00005640
        /*0d8c*/ 	.word	0x00000000
        /*0d90*/ 	.word	0x00000380
        /*0d94*/ 	.short	0x010a
        /*0d96*/ 	.byte	0xff
	.zero		1


	//   ....[203]....
        /*0d98*/ 	.word	0x00005740
        /*0d9c*/ 	.word	0x00000003
        /*0da0*/ 	.word	0x00000000
        /*0da4*/ 	.short	0x0101
        /*0da6*/ 	.byte	0xff
	.zero		1


	//   ....[204]....
        /*0da8*/ 	.word	0x00005750
        /*0dac*/ 	.word	0x000000ff
        /*0db0*/ 	.word	0x00000000
        /*0db4*/ 	.short	0x010a
        /*0db6*/ 	.byte	0x04
	.zero		1


	//   ....[205]....
        /*0db8*/ 	.word	0x00005770
        /*0dbc*/ 	.word	0x000000ff
        /*0dc0*/ 	.word	0x000003c0
        /*0dc4*/ 	.short	0x010a
        /*0dc6*/ 	.byte	0x13
	.zero		1


	//   ....[206]....
        /*0dc8*/ 	.word	0x000058b0
        /*0dcc*/ 	.word	0x000000ff
        /*0dd0*/ 	.word	0x00000000
        /*0dd4*/ 	.short	0x010a
        /*0dd6*/ 	.byte	0x06
	.zero		1


	//   ....[207]....
        /*0dd8*/ 	.word	0x000059b0
        /*0ddc*/ 	.word	0x000000ff
        /*0de0*/ 	.word	0x00000000
        /*0de4*/ 	.short	0x010a
        /*0de6*/ 	.byte	0x04
	.zero		1


	//   ....[208]....
        /*0de8*/ 	.word	0x00005b90
        /*0dec*/ 	.word	0x000000ff
        /*0df0*/ 	.word	0x00000000
        /*0df4*/ 	.short	0x010a
        /*0df6*/ 	.byte	0x04
	.zero		1


	//   ....[209]....
        /*0df8*/ 	.word	0x00005c20
        /*0dfc*/ 	.word	0x000000ff
        /*0e00*/ 	.word	0x00000000
        /*0e04*/ 	.short	0x010a
        /*0e06*/ 	.byte	0x05
	.zero		1


	//   ....[210]....
        /*0e08*/ 	.word	0x00005cb0
        /*0e0c*/ 	.word	0x000000ff
        /*0e10*/ 	.word	0x00000000
        /*0e14*/ 	.short	0x010a
        /*0e16*/ 	.byte	0x05
	.zero		1


	//   ....[211]....
        /*0e18*/ 	.word	0x00005d40
        /*0e1c*/ 	.word	0x000000ff
        /*0e20*/ 	.word	0x00000000
        /*0e24*/ 	.short	0x010a
        /*0e26*/ 	.byte	0x04
	.zero		1


	//   ....[212]....
        /*0e28*/ 	.word	0x00006230
        /*0e2c*/ 	.word	0x00000008
        /*0e30*/ 	.word	0x00000380
        /*0e34*/ 	.short	0x010a
        /*0e36*/ 	.byte	0xff
	.zero		1


	//   ....[213]....
        /*0e38*/ 	.word	0x000063a0
        /*0e3c*/ 	.word	0x00000000
        /*0e40*/ 	.word	0x00000000
        /*0e44*/ 	.short	0x0101
        /*0e46*/ 	.byte	0xff
	.zero		1


	//   ....[214]....
        /*0e48*/ 	.word	0x00006860
        /*0e4c*/ 	.word	0x000000ff
        /*0e50*/ 	.word	0x00000378
        /*0e54*/ 	.short	0x010a
        /*0e56*/ 	.byte	0x11
	.zero		1


	//   ....[215]....
        /*0e58*/ 	.word	0x000069f0
        /*0e5c*/ 	.word	0x000000ff
        /*0e60*/ 	.word	0x00000368
        /*0e64*/ 	.short	0x010a
        /*0e66*/ 	.byte	0x11
	.zero		1


	//   ....[216]....
        /*0e68*/ 	.word	0x00006c00
        /*0e6c*/ 	.word	0x000000ff
        /*0e70*/ 	.word	0x00000360
        /*0e74*/ 	.short	0x010b
        /*0e76*/ 	.byte	0x11
	.zero		1


	//   ....[217]....
        /*0e78*/ 	.word	0x00006c10
        /*0e7c*/ 	.word	0x000000ff
        /*0e80*/ 	.word	0x00000000
        /*0e84*/ 	.short	0x0101
        /*0e86*/ 	.byte	0x34
	.zero		1


	//   ....[218]....
        /*0e88*/ 	.word	0x00006c50
        /*0e8c*/ 	.word	0x00000000
        /*0e90*/ 	.word	0x00000368
        /*0e94*/ 	.short	0x010a
        /*0e96*/ 	.byte	0xff
	.zero		1


	//   ....[219]....
        /*0e98*/ 	.word	0x00006f80
        /*0e9c*/ 	.word	0x00000003
        /*0ea0*/ 	.word	0x00000380
        /*0ea4*/ 	.short	0x010a
        /*0ea6*/ 	.byte	0xff
	.zero		1


	//   ....[220]....
        /*0ea8*/ 	.word	0x00007100
        /*0eac*/ 	.word	0x00000000
        /*0eb0*/ 	.word	0x00000000
        /*0eb4*/ 	.short	0x0101
        /*0eb6*/ 	.byte	0xff
	.zero		1


	//   ....[221]....
        /*0eb8*/ 	.word	0x00007b60
        /*0ebc*/ 	.word	0x000000ff
        /*0ec0*/ 	.word	0x00000360
        /*0ec4*/ 	.short	0x010a
        /*0ec6*/ 	.byte	0x2c
	.zero		1


	//   ....[222]....
        /*0ec8*/ 	.word	0x00007b70
        /*0ecc*/ 	.word	0x00000010
        /*0ed0*/ 	.word	0x000003a0
        /*0ed4*/ 	.short	0x010a
        /*0ed6*/ 	.byte	0xff
	.zero		1


	//   ....[223]....
        /*0ed8*/ 	.word	0x00007d20
        /*0edc*/ 	.word	0x000000ff
        /*0ee0*/ 	.word	0x00000360
        /*0ee4*/ 	.short	0x010a
        /*0ee6*/ 	.byte	0x2c
	.zero		1


	//   ....[224]....
        /*0ee8*/ 	.word	0x00007e00
        /*0eec*/ 	.word	0x000000ff
        /*0ef0*/ 	.word	0x00000000
        /*0ef4*/ 	.short	0x0101
        /*0ef6*/ 	.byte	0x04
	.zero		1


	//   ....[225]....
        /*0ef8*/ 	.word	0x00007e60
        /*0efc*/ 	.word	0x00000010
        /*0f00*/ 	.word	0x000003a0
        /*0f04*/ 	.short	0x010a
        /*0f06*/ 	.byte	0xff
	.zero		1


	//   ....[226]....
        /*0f08*/ 	.word	0x00008120
        /*0f0c*/ 	.word	0x000000ff
        /*0f10*/ 	.word	0x00000000
        /*0f14*/ 	.short	0x0101
        /*0f16*/ 	.byte	0x04
	.zero		1


	//   ....[227]....
        /*0f18*/ 	.word	0x00008b20
        /*0f1c*/ 	.word	0x00000000
        /*0f20*/ 	.word	0x000003f0
        /*0f24*/ 	.short	0x010a
        /*0f26*/ 	.byte	0xff
	.zero		1


	//   ....[228]....
        /*0f28*/ 	.word	0x00008b80
        /*0f2c*/ 	.word	0x00000000
        /*0f30*/ 	.word	0x000001b0
        /*0f34*/ 	.short	0x010a
        /*0f36*/ 	.byte	0xff
	.zero		1


	//   ....[229]....
        /*0f38*/ 	.word	0x00008be0
        /*0f3c*/ 	.word	0x00000000
        /*0f40*/ 	.word	0x000001b0
        /*0f44*/ 	.short	0x010a
        /*0f46*/ 	.byte	0xff
	.zero		1


	//   ....[230]....
        /*0f48*/ 	.word	0x00008c30
        /*0f4c*/ 	.word	0x00000003
        /*0f50*/ 	.word	0x00000380
        /*0f54*/ 	.short	0x010a
        /*0f56*/ 	.byte	0xff
	.zero		1


	//   ....[231]....
        /*0f58*/ 	.word	0x00008c90
        /*0f5c*/ 	.word	0x00000000
        /*0f60*/ 	.word	0x00000000
        /*0f64*/ 	.short	0x010a
        /*0f66*/ 	.byte	0xff
	.zero		1


	//   ....[232]....
        /*0f68*/ 	.word	0x00008cf0
        /*0f6c*/ 	.word	0x00000000
        /*0f70*/ 	.word	0x00000000
        /*0f74*/ 	.short	0x010a
        /*0f76*/ 	.byte	0xff
	.zero		1


	//   ....[233]....
        /*0f78*/ 	.word	0x00008d50
        /*0f7c*/ 	.word	0x00000000
        /*0f80*/ 	.word	0x00000000
        /*0f84*/ 	.short	0x010a
        /*0f86*/ 	.byte	0xff
	.zero		1


	//   ....[234]....
        /*0f88*/ 	.word	0x00008db0
        /*0f8c*/ 	.word	0x00000000
        /*0f90*/ 	.word	0x00000000
        /*0f94*/ 	.short	0x010a
        /*0f96*/ 	.byte	0xff
	.zero		1


	//   ....[235]....
        /*0f98*/ 	.word	0x00008e10
        /*0f9c*/ 	.word	0x00000000
        /*0fa0*/ 	.word	0x00000000
        /*0fa4*/ 	.short	0x010a
        /*0fa6*/ 	.byte	0xff
	.zero		1


	//   ....[236]....
        /*0fa8*/ 	.word	0x00008e70
        /*0fac*/ 	.word	0x00000000
        /*0fb0*/ 	.word	0x00000000
        /*0fb4*/ 	.short	0x010a
        /*0fb6*/ 	.byte	0xff
	.zero		1


	//   ....[237]....
        /*0fb8*/ 	.word	0x00008ed0
        /*0fbc*/ 	.word	0x00000000
        /*0fc0*/ 	.word	0x00000000
        /*0fc4*/ 	.short	0x010a
        /*0fc6*/ 	.byte	0xff
	.zero		1


	//   ....[238]....
        /*0fc8*/ 	.word	0x00008f30
        /*0fcc*/ 	.word	0x00000000
        /*0fd0*/ 	.word	0x00000000
        /*0fd4*/ 	.short	0x010a
        /*0fd6*/ 	.byte	0xff
	.zero		1


	//   ....[239]....
        /*0fd8*/ 	.word	0x00008f90
        /*0fdc*/ 	.word	0x00000000
        /*0fe0*/ 	.word	0x00000000
        /*0fe4*/ 	.short	0x010a
        /*0fe6*/ 	.byte	0xff
	.zero		1


	//   ....[240]....
        /*0fe8*/ 	.word	0x00008ff0
        /*0fec*/ 	.word	0x00000000
        /*0ff0*/ 	.word	0x00000000
        /*0ff4*/ 	.short	0x010a
        /*0ff6*/ 	.byte	0xff
	.zero		1


	//   ....[241]....
        /*0ff8*/ 	.word	0x00009050
        /*0ffc*/ 	.word	0x00000000
        /*1000*/ 	.word	0x00000000
        /*1004*/ 	.short	0x010a
        /*1006*/ 	.byte	0xff
	.zero		1


	//   ....[242]....
        /*1008*/ 	.word	0x000090b0
        /*100c*/ 	.word	0x00000000
        /*1010*/ 	.word	0x00000000
        /*1014*/ 	.short	0x010a
        /*1016*/ 	.byte	0xff
	.zero		1


	//   ....[243]....
        /*1018*/ 	.word	0x00009110
        /*101c*/ 	.word	0x00000000
        /*1020*/ 	.word	0x00000000
        /*1024*/ 	.short	0x010a
        /*1026*/ 	.byte	0xff
	.zero		1


	//   ....[244]....
        /*1028*/ 	.word	0x00009170
        /*102c*/ 	.word	0x00000000
        /*1030*/ 	.word	0x00000000
        /*1034*/ 	.short	0x010a
        /*1036*/ 	.byte	0xff
	.zero		1


	//   ....[245]....
        /*1038*/ 	.word	0x000091d0
        /*103c*/ 	.word	0x00000000
        /*1040*/ 	.word	0x00000000
        /*1044*/ 	.short	0x010a
        /*1046*/ 	.byte	0xff
	.zero		1


	//   ....[246]....
        /*1048*/ 	.word	0x00009230
        /*104c*/ 	.word	0x00000000
        /*1050*/ 	.word	0x00000000
        /*1054*/ 	.short	0x010a
        /*1056*/ 	.byte	0xff
	.zero		1


	//   ....[247]....
        /*1058*/ 	.word	0x00009290
        /*105c*/ 	.word	0x00000000
        /*1060*/ 	.word	0x00000000
        /*1064*/ 	.short	0x010a
        /*1066*/ 	.byte	0xff
	.zero		1


	//   ....[248]....
        /*1068*/ 	.word	0x000092f0
        /*106c*/ 	.word	0x00000000
        /*1070*/ 	.word	0x00000000
        /*1074*/ 	.short	0x010a
        /*1076*/ 	.byte	0xff
	.zero		1


	//   ....[249]....
        /*1078*/ 	.word	0x00009350
        /*107c*/ 	.word	0x00000000
        /*1080*/ 	.word	0x00000000
        /*1084*/ 	.short	0x010a
        /*1086*/ 	.byte	0xff
	.zero		1


	//   ....[250]....
        /*1088*/ 	.word	0x000093b0
        /*108c*/ 	.word	0x00000000
        /*1090*/ 	.word	0x00000000
        /*1094*/ 	.short	0x010a
        /*1096*/ 	.byte	0xff
	.zero		1


	//   ....[251]....
        /*1098*/ 	.word	0x00009410
        /*109c*/ 	.word	0x00000000
        /*10a0*/ 	.word	0x00000000
        /*10a4*/ 	.short	0x010a
        /*10a6*/ 	.byte	0xff
	.zero		1


	//   ....[252]....
        /*10a8*/ 	.word	0x00009470
        /*10ac*/ 	.word	0x00000000
        /*10b0*/ 	.word	0x00000000
        /*10b4*/ 	.short	0x010a
        /*10b6*/ 	.byte	0xff
	.zero		1


	//   ....[253]....
        /*10b8*/ 	.word	0x000094d0
        /*10bc*/ 	.word	0x00000000
        /*10c0*/ 	.word	0x00000000
        /*10c4*/ 	.short	0x010a
        /*10c6*/ 	.byte	0xff
	.zero		1


	//   ....[254]....
        /*10c8*/ 	.word	0x00009530
        /*10cc*/ 	.word	0x00000000
        /*10d0*/ 	.word	0x00000000
        /*10d4*/ 	.short	0x010a
        /*10d6*/ 	.byte	0xff
	.zero		1


	//   ....[255]....
        /*10d8*/ 	.word	0x00009590
        /*10dc*/ 	.word	0x00000000
        /*10e0*/ 	.word	0x00000000
        /*10e4*/ 	.short	0x010a
        /*10e6*/ 	.byte	0xff
	.zero		1


	//   ....[0]....
        /*10e8*/ 	.word	0x000095f0
        /*10ec*/ 	.word	0x00000000
        /*10f0*/ 	.word	0x00000000
        /*10f4*/ 	.short	0x010a
        /*10f6*/ 	.byte	0xff
	.zero		1


	//   ....[1]....
        /*10f8*/ 	.word	0x00009650
        /*10fc*/ 	.word	0x00000000
        /*1100*/ 	.word	0x00000000
        /*1104*/ 	.short	0x010a
        /*1106*/ 	.byte	0xff
	.zero		1


	//   ....[2]....
        /*1108*/ 	.word	0x000096b0
        /*110c*/ 	.word	0x00000000
        /*1110*/ 	.word	0x00000000
        /*1114*/ 	.short	0x010a
        /*1116*/ 	.byte	0xff
	.zero		1


	//   ....[3]....
        /*1118*/ 	.word	0x00009710
        /*111c*/ 	.word	0x00000000
        /*1120*/ 	.word	0x00000000
        /*1124*/ 	.short	0x010a
        /*1126*/ 	.byte	0xff
	.zero		1


	//   ....[4]....
        /*1128*/ 	.word	0x00009770
        /*112c*/ 	.word	0x00000000
        /*1130*/ 	.word	0x00000000
        /*1134*/ 	.short	0x010a
        /*1136*/ 	.byte	0xff
	.zero		1


	//   ....[5]....
        /*1138*/ 	.word	0x000097d0
        /*113c*/ 	.word	0x00000000
        /*1140*/ 	.word	0x00000000
        /*1144*/ 	.short	0x010a
        /*1146*/ 	.byte	0xff
	.zero		1


	//   ....[6]....
        /*1148*/ 	.word	0x00009830
        /*114c*/ 	.word	0x00000000
        /*1150*/ 	.word	0x00000000
        /*1154*/ 	.short	0x010a
        /*1156*/ 	.byte	0xff
	.zero		1


	//   ....[7]....
        /*1158*/ 	.word	0x00009890
        /*115c*/ 	.word	0x00000000
        /*1160*/ 	.word	0x00000000
        /*1164*/ 	.short	0x010a
        /*1166*/ 	.byte	0xff
	.zero		1


	//   ....[8]....
        /*1168*/ 	.word	0x000098f0
        /*116c*/ 	.word	0x00000000
        /*1170*/ 	.word	0x00000000
        /*1174*/ 	.short	0x010a
        /*1176*/ 	.byte	0xff
	.zero		1


	//   ....[9]....
        /*1178*/ 	.word	0x00009950
        /*117c*/ 	.word	0x00000000
        /*1180*/ 	.word	0x00000000
        /*1184*/ 	.short	0x010a
        /*1186*/ 	.byte	0xff
	.zero		1


	//   ....[10]....
        /*1188*/ 	.word	0x000099b0
        /*118c*/ 	.word	0x00000000
        /*1190*/ 	.word	0x00000000
        /*1194*/ 	.short	0x010a
        /*1196*/ 	.byte	0xff
	.zero		1


	//   ....[11]....
        /*1198*/ 	.word	0x00009a10
        /*119c*/ 	.word	0x00000000
        /*11a0*/ 	.word	0x00000000
        /*11a4*/ 	.short	0x010a
        /*11a6*/ 	.byte	0xff
	.zero		1


	//   ....[12]....
        /*11a8*/ 	.word	0x00009a70
        /*11ac*/ 	.word	0x00000000
        /*11b0*/ 	.word	0x00000000
        /*11b4*/ 	.short	0x010a
        /*11b6*/ 	.byte	0xff
	.zero		1


	//   ....[13]....
        /*11b8*/ 	.word	0x00009ad0
        /*11bc*/ 	.word	0x00000000
        /*11c0*/ 	.word	0x00000000
        /*11c4*/ 	.short	0x010a
        /*11c6*/ 	.byte	0xff
	.zero		1


	//   ....[14]....
        /*11c8*/ 	.word	0x00009b30
        /*11cc*/ 	.word	0x00000000
        /*11d0*/ 	.word	0x00000000
        /*11d4*/ 	.short	0x010a
        /*11d6*/ 	.byte	0xff
	.zero		1


	//   ....[15]....
        /*11d8*/ 	.word	0x00009b90
        /*11dc*/ 	.word	0x00000000
        /*11e0*/ 	.word	0x00000000
        /*11e4*/ 	.short	0x010a
        /*11e6*/ 	.byte	0xff
	.zero		1


	//   ....[16]....
        /*11e8*/ 	.word	0x00009bf0
        /*11ec*/ 	.word	0x00000000
        /*11f0*/ 	.word	0x00000000
        /*11f4*/ 	.short	0x010a
        /*11f6*/ 	.byte	0xff
	.zero		1


	//   ....[17]....
        /*11f8*/ 	.word	0x00009c50
        /*11fc*/ 	.word	0x00000000
        /*1200*/ 	.word	0x00000000
        /*1204*/ 	.short	0x010a
        /*1206*/ 	.byte	0xff
	.zero		1


	//   ....[18]....
        /*1208*/ 	.word	0x00009cb0
        /*120c*/ 	.word	0x00000000
        /*1210*/ 	.word	0x00000000
        /*1214*/ 	.short	0x010a
        /*1216*/ 	.byte	0xff
	.zero		1


	//   ....[19]....
        /*1218*/ 	.word	0x00009d10
        /*121c*/ 	.word	0x00000000
        /*1220*/ 	.word	0x00000000
        /*1224*/ 	.short	0x010a
        /*1226*/ 	.byte	0xff
	.zero		1


	//   ....[20]....
        /*1228*/ 	.word	0x00009d70
        /*122c*/ 	.word	0x00000000
        /*1230*/ 	.word	0x00000000
        /*1234*/ 	.short	0x010a
        /*1236*/ 	.byte	0xff
	.zero		1


	//   ....[21]....
        /*1238*/ 	.word	0x00009dd0
        /*123c*/ 	.word	0x00000000
        /*1240*/ 	.word	0x00000000
        /*1244*/ 	.short	0x010a
        /*1246*/ 	.byte	0xff
	.zero		1


	//   ....[22]....
        /*1248*/ 	.word	0x00009e30
        /*124c*/ 	.word	0x00000000
        /*1250*/ 	.word	0x00000000
        /*1254*/ 	.short	0x010a
        /*1256*/ 	.byte	0xff
	.zero		1


	//   ....[23]....
        /*1258*/ 	.word	0x00009e90
        /*125c*/ 	.word	0x00000000
        /*1260*/ 	.word	0x00000000
        /*1264*/ 	.short	0x010a
        /*1266*/ 	.byte	0xff
	.zero		1


	//   ....[24]....
        /*1268*/ 	.word	0x00009ef0
        /*126c*/ 	.word	0x00000000
        /*1270*/ 	.word	0x00000000
        /*1274*/ 	.short	0x010a
        /*1276*/ 	.byte	0xff
	.zero		1


	//   ....[25]....
        /*1278*/ 	.word	0x00009f50
        /*127c*/ 	.word	0x00000000
        /*1280*/ 	.word	0x00000000
        /*1284*/ 	.short	0x010a
        /*1286*/ 	.byte	0xff
	.zero		1


	//   ....[26]....
        /*1288*/ 	.word	0x00009fb0
        /*128c*/ 	.word	0x00000000
        /*1290*/ 	.word	0x00000000
        /*1294*/ 	.short	0x010a
        /*1296*/ 	.byte	0xff
	.zero		1


	//   ....[27]....
        /*1298*/ 	.word	0x0000a010
        /*129c*/ 	.word	0x00000000
        /*12a0*/ 	.word	0x00000000
        /*12a4*/ 	.short	0x010a
        /*12a6*/ 	.byte	0xff
	.zero		1


	//   ....[28]....
        /*12a8*/ 	.word	0x0000a060
        /*12ac*/ 	.word	0x00000002
        /*12b0*/ 	.word	0x000003e0
        /*12b4*/ 	.short	0x010a
        /*12b6*/ 	.byte	0xff
	.zero		1


	//   ....[29]....
        /*12b8*/ 	.word	0x0000a0c0
        /*12bc*/ 	.word	0x00000002
        /*12c0*/ 	.word	0x00000390
        /*12c4*/ 	.short	0x010a
        /*12c6*/ 	.byte	0xff
	.zero		1


	//   ....[30]....
        /*12c8*/ 	.word	0x0000a110
        /*12cc*/ 	.word	0x00000002
        /*12d0*/ 	.word	0x00000380
        /*12d4*/ 	.short	0x010a
        /*12d6*/ 	.byte	0xff
	.zero		1


	//   ....[31]....
        /*12d8*/ 	.word	0x0000a170
        /*12dc*/ 	.word	0x00000000
        /*12e0*/ 	.word	0x00000390
        /*12e4*/ 	.short	0x010a
        /*12e6*/ 	.byte	0xff
	.zero		1


	//   ....[32]....
        /*12e8*/ 	.word	0x0000a1c0
        /*12ec*/ 	.word	0x00000000
        /*12f0*/ 	.word	0x00000380
        /*12f4*/ 	.short	0x010a
        /*12f6*/ 	.byte	0xff
	.zero		1


	//   ....[33]....
        /*12f8*/ 	.word	0x0000a220
        /*12fc*/ 	.word	0x00000002
        /*1300*/ 	.word	0x000003c0
        /*1304*/ 	.short	0x010a
        /*1306*/ 	.byte	0xff
	.zero		1


	//   ....[34]....
        /*1308*/ 	.word	0x0000a280
        /*130c*/ 	.word	0x00000000
        /*1310*/ 	.word	0x00000000
        /*1314*/ 	.short	0x010a
        /*1316*/ 	.byte	0xff
	.zero		1


	//   ....[35]....
        /*1318*/ 	.word	0x0000a2e0
        /*131c*/ 	.word	0x00000000
        /*1320*/ 	.word	0x00000000
        /*1324*/ 	.short	0x010a
        /*1326*/ 	.byte	0xff
	.zero		1


	//   ....[36]....
        /*1328*/ 	.word	0x0000a340
        /*132c*/ 	.word	0x00000000
        /*1330*/ 	.word	0x00000000
        /*1334*/ 	.short	0x010a
        /*1336*/ 	.byte	0xff
	.zero		1


	//   ....[37]....
        /*1338*/ 	.word	0x0000a3a0
        /*133c*/ 	.word	0x00000000
        /*1340*/ 	.word	0x00000000
        /*1344*/ 	.short	0x010a
        /*1346*/ 	.byte	0xff
	.zero		1


	//   ....[38]....
        /*1348*/ 	.word	0x0000a400
        /*134c*/ 	.word	0x00000000
        /*1350*/ 	.word	0x00000000
        /*1354*/ 	.short	0x010a
        /*1356*/ 	.byte	0xff
	.zero		1


	//   ....[39]....
        /*1358*/ 	.word	0x0000a450
        /*135c*/ 	.word	0x00000008
        /*1360*/ 	.word	0x00000380
        /*1364*/ 	.short	0x010a
        /*1366*/ 	.byte	0xff
	.zero		1


	//   ....[40]....
        /*1368*/ 	.word	0x0000a4b0
        /*136c*/ 	.word	0x00000000
        /*1370*/ 	.word	0x00000378
        /*1374*/ 	.short	0x010a
        /*1376*/ 	.byte	0xff
	.zero		1


	//   ....[41]....
        /*1378*/ 	.word	0x0000a510
        /*137c*/ 	.word	0x00000000
        /*1380*/ 	.word	0x00000368
        /*1384*/ 	.short	0x010a
        /*1386*/ 	.byte	0xff
	.zero		1


	//   ....[42]....
        /*1388*/ 	.word	0x0000a560
        /*138c*/ 	.word	0x00000003
        /*1390*/ 	.word	0x00000380
        /*1394*/ 	.short	0x010a
        /*1396*/ 	.byte	0xff
	.zero		1


	//   ....[43]....
        /*1398*/ 	.word	0x0000a5c0
        /*139c*/ 	.word	0x00000000
        /*13a0*/ 	.word	0x00000360
        /*13a4*/ 	.short	0x010a
        /*13a6*/ 	.byte	0xff
	.zero		1


	//   ....[44]....
        /*13a8*/ 	.word	0x0000a610
        /*13ac*/ 	.word	0x00000010
        /*13b0*/ 	.word	0x000003a0
        /*13b4*/ 	.short	0x010a
        /*13b6*/ 	.byte	0xff
	.zero		1


	//----- nvinfo : EIATTR_NUM_MBARRIERS
	.align		4
.L_47:
        /*13b8*/ 	.byte	0x03, 0x38
        /*13ba*/ 	.short	0x0080


	//----- nvinfo : EIATTR_EXIT_INSTR_OFFSETS
	.align		4
        /*13bc*/ 	.byte	0x04, 0x1c
        /*13be*/ 	.short	(.L_49 - .L_48)


	//   ....[0]....
.L_48:
        /*13c0*/ 	.word	0x00004c30


	//   ....[1]....
        /*13c4*/ 	.word	0x00005120


	//   ....[2]....
        /*13c8*/ 	.word	0x00005180


	//   ....[3]....
        /*13cc*/ 	.word	0x00005fa0


	//   ....[4]....
        /*13d0*/ 	.word	0x00006c80


	//   ....[5]....
        /*13d4*/ 	.word	0x00006cc0


	//   ....[6]....
        /*13d8*/ 	.word	0x00008b10


	//----- nvinfo : EIATTR_MAX_THREADS
	.align		4
.L_49:
        /*13dc*/ 	.byte	0x04, 0x05
        /*13de*/ 	.short	(.L_51 - .L_50)
.L_50:
        /*13e0*/ 	.word	0x00000100
        /*13e4*/ 	.word	0x00000001
        /*13e8*/ 	.word	0x00000001


	//----- nvinfo : EIATTR_CRS_STACK_SIZE
	.align		4
.L_51:
        /*13ec*/ 	.byte	0x04, 0x1e
        /*13ee*/ 	.short	(.L_53 - .L_52)
.L_52:
        /*13f0*/ 	.word	0x00000000


	//----- nvinfo : EIATTR_CBANK_PARAM_SIZE
	.align		4
.L_53:
        /*13f4*/ 	.byte	0x03, 0x19
        /*13f6*/ 	.short	0x0800


	//----- nvinfo : EIATTR_PARAM_CBANK
	.align		4
        /*13f8*/ 	.byte	0x04, 0x0a
        /*13fa*/ 	.short	(.L_55 - .L_54)
	.align		4
.L_54:
        /*13fc*/ 	.word	index@(.nv.constant0._ZN7cutlass13device_kernelINS_4gemm6kernel13GemmUniversalIN4cute5tupleIJiiiiEEENS1_10collective13CollectiveMmaINS1_35MainloopSm100TmaUmmaWarpSpecializedILi54ELi2ELi4ENS5_IJNS4_1CILi8EEENSA_ILi1EEESC_EEEEENS5_IJNSA_ILi64EEESF_NSA_ILi32EEEEEEaNS5_IJlSC_lEEEaSI_NS4_8TiledMMAINS4_8MMA_AtomIJNS4_15SM100_MMA_S8_SSIaaiLi64ELi64ELNS4_4UMMA5MajorE0ELSN_0ELNSM_8SaturateE0EEEEEENS4_6LayoutINS5_IJSC_SC_SC_EEENS5_IJNSA_ILi0EEEST_ST_EEEEENS5_IJNS4_10UnderscoreESW_SW_EEEEENS4_13SM90_TMA_LOADENS4_14ComposedLayoutINS4_7SwizzleILi1ELi4ELi3EEENS4_18smem_ptr_flag_bitsILi8EEENSR_INS5_IJSB_SG_EEENS5_IJSG_SC_EEEEEEEvNS4_8identityENS4_23SM90_TMA_LOAD_MULTICASTES18_vS19_EENS_8epilogue10collective18CollectiveEpilogueINS1C_23Sm100TmaWarpSpecializedILi1ELi1ELi32ELb0ELb0EEEJSH_NS5_IJNSR_ISF_SC_EES1H_EEEaSI_aSI_NS1C_6fusion15FusionCallbacksIS1G_NS1J_17LinearCombinationIaiaiLNS_15FloatRoundStyleE2EEESH_S1I_JEEENS4_5SM1004TMEM4LOAD26SM100_TMEM_LOAD_16dp32b32xESZ_NS10_INS11_ILi2ELi4ELi3EEES14_NSR_INS5_IJSB_SF_EEENS5_IJSF_SC_EEEEEEENS4_39AutoVectorizingCopyWithAssumedAlignmentILi128EEENS4_14SM90_TMA_STOREES1X_S1Z_S1Z_EEEvvEEEEvNT_6ParamsE)
        /*1400*/ 	.short	0x0380
        /*1402*/ 	.short	0x0800


	//----- nvinfo : EIATTR_SW_WAR
	.align		4
.L_55:
        /*1404*/ 	.byte	0x04, 0x36
        /*1406*/ 	.short	(.L_57 - .L_56)
.L_56:
        /*1408*/ 	.word	0x00000008
.L_57:


//--------------------- .nv.callgraph             --------------------------
	.section	.nv.callgraph,"",@"SHT_CUDA_CALLGRAPH"
	.align	4
	.sectionentsize	8
	.align		4
        /*0000*/ 	.word	0x00000000
	.align		4
        /*0004*/ 	.word	0xffffffff
	.align		4
        /*0008*/ 	.word	index@(_ZN7cutlass13device_kernelINS_4gemm6kernel13GemmUniversalIN4cute5tupleIJiiiiEEENS1_10collective13CollectiveMmaINS1_35MainloopSm100TmaUmmaWarpSpecializedILi54ELi2ELi4ENS5_IJNS4_1CILi8EEENSA_ILi1EEESC_EEEEENS5_IJNSA_ILi64EEESF_NSA_ILi32EEEEEEaNS5_IJlSC_lEEEaSI_NS4_8TiledMMAINS4_8MMA_AtomIJNS4_15SM100_MMA_S8_SSIaaiLi64ELi64ELNS4_4UMMA5MajorE0ELSN_0ELNSM_8SaturateE0EEEEEENS4_6LayoutINS5_IJSC_SC_SC_EEENS5_IJNSA_ILi0EEEST_ST_EEEEENS5_IJNS4_10UnderscoreESW_SW_EEEEENS4_13SM90_TMA_LOADENS4_14ComposedLayoutINS4_7SwizzleILi1ELi4ELi3EEENS4_18smem_ptr_flag_bitsILi8EEENSR_INS5_IJSB_SG_EEENS5_IJSG_SC_EEEEEEEvNS4_8identityENS4_23SM90_TMA_LOAD_MULTICASTES18_vS19_EENS_8epilogue10collective18CollectiveEpilogueINS1C_23Sm100TmaWarpSpecializedILi1ELi1ELi32ELb0ELb0EEEJSH_NS5_IJNSR_ISF_SC_EES1H_EEEaSI_aSI_NS1C_6fusion15FusionCallbacksIS1G_NS1J_17LinearCombinationIaiaiLNS_15FloatRoundStyleE2EEESH_S1I_JEEENS4_5SM1004TMEM4LOAD26SM100_TMEM_LOAD_16dp32b32xESZ_NS10_INS11_ILi2ELi4ELi3EEES14_NSR_INS5_IJSB_SF_EEENS5_IJSF_SC_EEEEEEENS4_39AutoVectorizingCopyWithAssumedAlignmentILi128EEENS4_14SM90_TMA_STOREES1X_S1Z_S1Z_EEEvvEEEEvNT_6ParamsE)
	.align		4
        /*000c*/ 	.word	index@(__assertfail)
	.align		4
        /*0010*/ 	.word	0x00000000
	.align		4
        /*0014*/ 	.word	0xfffffffe
	.align		4
        /*0018*/ 	.word	0x00000000
	.align		4
        /*001c*/ 	.word	0xfffffffd
	.align		4
        /*0020*/ 	.word	0x00000000
	.align		4
        /*0024*/ 	.word	0xfffffffc


//--------------------- .nv.constant4             --------------------------
	.section	.nv.constant4,"a",@progbits
	.align	8
	.align		8
.nv.constant4:
        /*0000*/ 	.dword	__assertfail
	.align		8
        /*0008*/ 	.dword	__unnamed_1
	.align		8
        /*0010*/ 	.dword	__unnamed_2
	.align		8
        /*0018*/ 	.dword	_ZN40_INTERNAL_3c3155b0_4_k_cu_4854f9d4_259604cuda3std3__45__cpo5beginE
	.align		8
        /*0020*/ 	.dword	_ZN40_INTERNAL_3c3155b0_4_k_cu_4854f9d4_259604cuda3std3__45__cpo3endE
	.align		8
        /*0028*/ 	.dword	_ZN40_INTERNAL_3c3155b0_4_k_cu_4854f9d4_259604cuda3std3__45__cpo6cbeginE
	.align		8
        /*0030*/ 	.dword	_ZN40_INTERNAL_3c3155b0_4_k_cu_4854f9d4_259604cuda3std3__45__cpo4cendE
	.align		8
        /*0038*/ 	.dword	_ZN40_INTERNAL_3c3155b0_4_k_cu_4854f9d4_259604cuda3std3__442_GLOBAL__N__3c3155b0_4_k_cu_4854f9d4_259606ignoreE
	.align		8
        /*0040*/ 	.dword	_ZN40_INTERNAL_3c3155b0_4_k_cu_4854f9d4_259604cuda3std3__419piecewise_constructE
	.align		8
        /*0048*/ 	.dword	_ZN40_INTERNAL_3c3155b0_4_k_cu_4854f9d4_259604cuda3std3__48in_placeE
	.align		8
        /*0050*/ 	.dword	_ZN40_INTERNAL_3c3155b0_4_k_cu_4854f9d4_259604cuda3std6ranges3__45__cpo4swapE
	.align		8
        /*0058*/ 	.dword	_ZN40_INTERNAL_3c3155b0_4_k_cu_4854f9d4_259604cuda3std6ranges3__45__cpo9iter_moveE
	.align		8
        /*0060*/ 	.dword	_ZN40_INTERNAL_3c3155b0_4_k_cu_4854f9d4_259604cute7productE
	.align		8
        /*0068*/ 	.dword	_ZN40_INTERNAL_3c3155b0_4_k_cu_4854f9d4_259604cute1_E
	.align		8
        /*0070*/ 	.dword	$str$25
	.align		8
        /*0078*/ 	.dword	$str$26
	.align		8
        /*0080*/ 	.dword	$str$27
	.align		8
        /*0088*/ 	.dword	$str$28


//--------------------- .text._ZN7cutlass13device_kernelINS_4gemm6kernel13GemmUniversalIN4cute5tupleIJiiiiEEENS1_10collective13CollectiveMmaINS1_35MainloopSm100TmaUmmaWarpSpecializedILi54ELi2ELi4ENS5_IJNS4_1CILi8EEENSA_ILi1EEESC_EEEEENS5_IJNSA_ILi64EEESF_NSA_ILi32EEEEEEaNS5_IJlSC_lEEEaSI_NS4_8TiledMMAINS4_8MMA_AtomIJNS4_15SM100_MMA_S8_SSIaaiLi64ELi64ELNS4_4UMMA5MajorE0ELSN_0ELNSM_8SaturateE0EEEEEENS4_6LayoutINS5_IJSC_SC_SC_EEENS5_IJNSA_ILi0EEEST_ST_EEEEENS5_IJNS4_10UnderscoreESW_SW_EEEEENS4_13SM90_TMA_LOADENS4_14ComposedLayoutINS4_7SwizzleILi1ELi4ELi3EEENS4_18smem_ptr_flag_bitsILi8EEENSR_INS5_IJSB_SG_EEENS5_IJSG_SC_EEEEEEEvNS4_8identityENS4_23SM90_TMA_LOAD_MULTICASTES18_vS19_EENS_8epilogue10collective18CollectiveEpilogueINS1C_23Sm100TmaWarpSpecializedILi1ELi1ELi32ELb0ELb0EEEJSH_NS5_IJNSR_ISF_SC_EES1H_EEEaSI_aSI_NS1C_6fusion15FusionCallbacksIS1G_NS1J_17LinearCombinationIaiaiLNS_15FloatRoundStyleE2EEESH_S1I_JEEENS4_5SM1004TMEM4LOAD26SM100_TMEM_LOAD_16dp32b32xESZ_NS10_INS11_ILi2ELi4ELi3EEES14_NSR_INS5_IJSB_SF_EEENS5_IJSF_SC_EEEEEEENS4_39AutoVectorizingCopyWithAssumedAlignmentILi128EEENS4_14SM90_TMA_STOREES1X_S1Z_S1Z_EEEvvEEEEvNT_6ParamsE --------------------------
	.section	.text._ZN7cutlass13device_kernelINS_4gemm6kernel13GemmUniversalIN4cute5tupleIJiiiiEEENS1_10collective13CollectiveMmaINS1_35MainloopSm100TmaUmmaWarpSpecializedILi54ELi2ELi4ENS5_IJNS4_1CILi8EEENSA_ILi1EEESC_EEEEENS5_IJNSA_ILi64EEESF_NSA_ILi32EEEEEEaNS5_IJlSC_lEEEaSI_NS4_8TiledMMAINS4_8MMA_AtomIJNS4_15SM100_MMA_S8_SSIaaiLi64ELi64ELNS4_4UMMA5MajorE0ELSN_0ELNSM_8SaturateE0EEEEEENS4_6LayoutINS5_IJSC_SC_SC_EEENS5_IJNSA_ILi0EEEST_ST_EEEEENS5_IJNS4_10UnderscoreESW_SW_EEEEENS4_13SM90_TMA_LOADENS4_14ComposedLayoutINS4_7SwizzleILi1ELi4ELi3EEENS4_18smem_ptr_flag_bitsILi8EEENSR_INS5_IJSB_SG_EEENS5_IJSG_SC_EEEEEEEvNS4_8identityENS4_23SM90_TMA_LOAD_MULTICASTES18_vS19_EENS_8epilogue10collective18CollectiveEpilogueINS1C_23Sm100TmaWarpSpecializedILi1ELi1ELi32ELb0ELb0EEEJSH_NS5_IJNSR_ISF_SC_EES1H_EEEaSI_aSI_NS1C_6fusion15FusionCallbacksIS1G_NS1J_17LinearCombinationIaiaiLNS_15FloatRoundStyleE2EEESH_S1I_JEEENS4_5SM1004TMEM4LOAD26SM100_TMEM_LOAD_16dp32b32xESZ_NS10_INS11_ILi2ELi4ELi3EEES14_NSR_INS5_IJSB_SF_EEENS5_IJSF_SC_EEEEEEENS4_39AutoVectorizingCopyWithAssumedAlignmentILi128EEENS4_14SM90_TMA_STOREES1X_S1Z_S1Z_EEEvvEEEEvNT_6ParamsE,"ax",@progbits
	.align	128
.text._ZN7cutlass13device_kernelINS_4gemm6kernel13GemmUniversalIN4cute5tupleIJiiiiEEENS1_10collective13CollectiveMmaINS1_35MainloopSm100TmaUmmaWarpSpecializedILi54ELi2ELi4ENS5_IJNS4_1CILi8EEENSA_ILi1EEESC_EEEEENS5_IJNSA_ILi64EEESF_NSA_ILi32EEEEEEaNS5_IJlSC_lEEEaSI_NS4_8TiledMMAINS4_8MMA_AtomIJNS4_15SM100_MMA_S8_SSIaaiLi64ELi64ELNS4_4UMMA5MajorE0ELSN_0ELNSM_8SaturateE0EEEEEENS4_6LayoutINS5_IJSC_SC_SC_EEENS5_IJNSA_ILi0EEEST_ST_EEEEENS5_IJNS4_10UnderscoreESW_SW_EEEEENS4_13SM90_TMA_LOADENS4_14ComposedLayoutINS4_7SwizzleILi1ELi4ELi3EEENS4_18smem_ptr_flag_bitsILi8EEENSR_INS5_IJSB_SG_EEENS5_IJSG_SC_EEEEEEEvNS4_8identityENS4_23SM90_TMA_LOAD_MULTICASTES18_vS19_EENS_8epilogue10collective18CollectiveEpilogueINS1C_23Sm100TmaWarpSpecializedILi1ELi1ELi32ELb0ELb0EEEJSH_NS5_IJNSR_ISF_SC_EES1H_EEEaSI_aSI_NS1C_6fusion15FusionCallbacksIS1G_NS1J_17LinearCombinationIaiaiLNS_15FloatRoundStyleE2EEESH_S1I_JEEENS4_5SM1004TMEM4LOAD26SM100_TMEM_LOAD_16dp32b32xESZ_NS10_INS11_ILi2ELi4ELi3EEES14_NSR_INS5_IJSB_SF_EEENS5_IJSF_SC_EEEEEEENS4_39AutoVectorizingCopyWithAssumedAlignmentILi128EEENS4_14SM90_TMA_STOREES1X_S1Z_S1Z_EEEvvEEEEvNT_6ParamsE:
        .type           _ZN7cutlass13device_kernelINS_4gemm6kernel13GemmUniversalIN4cute5tupleIJiiiiEEENS1_10collective13CollectiveMmaINS1_35MainloopSm100TmaUmmaWarpSpecializedILi54ELi2ELi4ENS5_IJNS4_1CILi8EEENSA_ILi1EEESC_EEEEENS5_IJNSA_ILi64EEESF_NSA_ILi32EEEEEEaNS5_IJlSC_lEEEaSI_NS4_8TiledMMAINS4_8MMA_AtomIJNS4_15SM100_MMA_S8_SSIaaiLi64ELi64ELNS4_4UMMA5MajorE0ELSN_0ELNSM_8SaturateE0EEEEEENS4_6LayoutINS5_IJSC_SC_SC_EEENS5_IJNSA_ILi0EEEST_ST_EEEEENS5_IJNS4_10UnderscoreESW_SW_EEEEENS4_13SM90_TMA_LOADENS4_14ComposedLayoutINS4_7SwizzleILi1ELi4ELi3EEENS4_18smem_ptr_flag_bitsILi8EEENSR_INS5_IJSB_SG_EEENS5_IJSG_SC_EEEEEEEvNS4_8identityENS4_23SM90_TMA_LOAD_MULTICASTES18_vS19_EENS_8epilogue10collective18CollectiveEpilogueINS1C_23Sm100TmaWarpSpecializedILi1ELi1ELi32ELb0ELb0EEEJSH_NS5_IJNSR_ISF_SC_EES1H_EEEaSI_aSI_NS1C_6fusion15FusionCallbacksIS1G_NS1J_17LinearCombinationIaiaiLNS_15FloatRoundStyleE2EEESH_S1I_JEEENS4_5SM1004TMEM4LOAD26SM100_TMEM_LOAD_16dp32b32xESZ_NS10_INS11_ILi2ELi4ELi3EEES14_NSR_INS5_IJSB_SF_EEENS5_IJSF_SC_EEEEEEENS4_39AutoVectorizingCopyWithAssumedAlignmentILi128EEENS4_14SM90_TMA_STOREES1X_S1Z_S1Z_EEEvvEEEEvNT_6ParamsE,@function
        .size           _ZN7cutlass13device_kernelINS_4gemm6kernel13GemmUniversalIN4cute5tupleIJiiiiEEENS1_10collective13CollectiveMmaINS1_35MainloopSm100TmaUmmaWarpSpecializedILi54ELi2ELi4ENS5_IJNS4_1CILi8EEENSA_ILi1EEESC_EEEEENS5_IJNSA_ILi64EEESF_NSA_ILi32EEEEEEaNS5_IJlSC_lEEEaSI_NS4_8TiledMMAINS4_8MMA_AtomIJNS4_15SM100_MMA_S8_SSIaaiLi64ELi64ELNS4_4UMMA5MajorE0ELSN_0ELNSM_8SaturateE0EEEEEENS4_6LayoutINS5_IJSC_SC_SC_EEENS5_IJNSA_ILi0EEEST_ST_EEEEENS5_IJNS4_10UnderscoreESW_SW_EEEEENS4_13SM90_TMA_LOADENS4_14ComposedLayoutINS4_7SwizzleILi1ELi4ELi3EEENS4_18smem_ptr_flag_bitsILi8EEENSR_INS5_IJSB_SG_EEENS5_IJSG_SC_EEEEEEEvNS4_8identityENS4_23SM90_TMA_LOAD_MULTICASTES18_vS19_EENS_8epilogue10collective18CollectiveEpilogueINS1C_23Sm100TmaWarpSpecializedILi1ELi1ELi32ELb0ELb0EEEJSH_NS5_IJNSR_ISF_SC_EES1H_EEEaSI_aSI_NS1C_6fusion15FusionCallbacksIS1G_NS1J_17LinearCombinationIaiaiLNS_15FloatRoundStyleE2EEESH_S1I_JEEENS4_5SM1004TMEM4LOAD26SM100_TMEM_LOAD_16dp32b32xESZ_NS10_INS11_ILi2ELi4ELi3EEES14_NSR_INS5_IJSB_SF_EEENS5_IJSF_SC_EEEEEEENS4_39AutoVectorizingCopyWithAssumedAlignmentILi128EEENS4_14SM90_TMA_STOREES1X_S1Z_S1Z_EEEvvEEEEvNT_6ParamsE,(.L_x_286 - _ZN7cutlass13device_kernelINS_4gemm6kernel13GemmUniversalIN4cute5tupleIJiiiiEEENS1_10collective13CollectiveMmaINS1_35MainloopSm100TmaUmmaWarpSpecializedILi54ELi2ELi4ENS5_IJNS4_1CILi8EEENSA_ILi1EEESC_EEEEENS5_IJNSA_ILi64EEESF_NSA_ILi32EEEEEEaNS5_IJlSC_lEEEaSI_NS4_8TiledMMAINS4_8MMA_AtomIJNS4_15SM100_MMA_S8_SSIaaiLi64ELi64ELNS4_4UMMA5MajorE0ELSN_0ELNSM_8SaturateE0EEEEEENS4_6LayoutINS5_IJSC_SC_SC_EEENS5_IJNSA_ILi0EEEST_ST_EEEEENS5_IJNS4_10UnderscoreESW_SW_EEEEENS4_13SM90_TMA_LOADENS4_14ComposedLayoutINS4_7SwizzleILi1ELi4ELi3EEENS4_18smem_ptr_flag_bitsILi8EEENSR_INS5_IJSB_SG_EEENS5_IJSG_SC_EEEEEEEvNS4_8identityENS4_23SM90_TMA_LOAD_MULTICASTES18_vS19_EENS_8epilogue10collective18CollectiveEpilogueINS1C_23Sm100TmaWarpSpecializedILi1ELi1ELi32ELb0ELb0EEEJSH_NS5_IJNSR_ISF_SC_EES1H_EEEaSI_aSI_NS1C_6fusion15FusionCallbacksIS1G_NS1J_17LinearCombinationIaiaiLNS_15FloatRoundStyleE2EEESH_S1I_JEEENS4_5SM1004TMEM4LOAD26SM100_TMEM_LOAD_16dp32b32xESZ_NS10_INS11_ILi2ELi4ELi3EEES14_NSR_INS5_IJSB_SF_EEENS5_IJSF_SC_EEEEEEENS4_39AutoVectorizingCopyWithAssumedAlignmentILi128EEENS4_14SM90_TMA_STOREES1X_S1Z_S1Z_EEEvvEEEEvNT_6ParamsE)
        .other          _ZN7cutlass13device_kernelINS_4gemm6kernel13GemmUniversalIN4cute5tupleIJiiiiEEENS1_10collective13CollectiveMmaINS1_35MainloopSm100TmaUmmaWarpSpecializedILi54ELi2ELi4ENS5_IJNS4_1CILi8EEENSA_ILi1EEESC_EEEEENS5_IJNSA_ILi64EEESF_NSA_ILi32EEEEEEaNS5_IJlSC_lEEEaSI_NS4_8TiledMMAINS4_8MMA_AtomIJNS4_15SM100_MMA_S8_SSIaaiLi64ELi64ELNS4_4UMMA5MajorE0ELSN_0ELNSM_8SaturateE0EEEEEENS4_6LayoutINS5_IJSC_SC_SC_EEENS5_IJNSA_ILi0EEEST_ST_EEEEENS5_IJNS4_10UnderscoreESW_SW_EEEEENS4_13SM90_TMA_LOADENS4_14ComposedLayoutINS4_7SwizzleILi1ELi4ELi3EEENS4_18smem_ptr_flag_bitsILi8EEENSR_INS5_IJSB_SG_EEENS5_IJSG_SC_EEEEEEEvNS4_8identityENS4_23SM90_TMA_LOAD_MULTICASTES18_vS19_EENS_8epilogue10collective18CollectiveEpilogueINS1C_23Sm100TmaWarpSpecializedILi1ELi1ELi32ELb0ELb0EEEJSH_NS5_IJNSR_ISF_SC_EES1H_EEEaSI_aSI_NS1C_6fusion15FusionCallbacksIS1G_NS1J_17LinearCombinationIaiaiLNS_15FloatRoundStyleE2EEESH_S1I_JEEENS4_5SM1004TMEM4LOAD26SM100_TMEM_LOAD_16dp32b32xESZ_NS10_INS11_ILi2ELi4ELi3EEES14_NSR_INS5_IJSB_SF_EEENS5_IJSF_SC_EEEEEEENS4_39AutoVectorizingCopyWithAssumedAlignmentILi128EEENS4_14SM90_TMA_STOREES1X_S1Z_S1Z_EEEvvEEEEvNT_6ParamsE,@"STO_CUDA_ENTRY STV_DEFAULT"
_ZN7cutlass13device_kernelINS_4gemm6kernel13GemmUniversalIN4cute5tupleIJiiiiEEENS1_10collective13CollectiveMmaINS1_35MainloopSm100TmaUmmaWarpSpecializedILi54ELi2ELi4ENS5_IJNS4_1CILi8EEENSA_ILi1EEESC_EEEEENS5_IJNSA_ILi64EEESF_NSA_ILi32EEEEEEaNS5_IJlSC_lEEEaSI_NS4_8TiledMMAINS4_8MMA_AtomIJNS4_15SM100_MMA_S8_SSIaaiLi64ELi64ELNS4_4UMMA5MajorE0ELSN_0ELNSM_8SaturateE0EEEEEENS4_6LayoutINS5_IJSC_SC_SC_EEENS5_IJNSA_ILi0EEEST_ST_EEEEENS5_IJNS4_10UnderscoreESW_SW_EEEEENS4_13SM90_TMA_LOADENS4_14ComposedLayoutINS4_7SwizzleILi1ELi4ELi3EEENS4_18smem_ptr_flag_bitsILi8EEENSR_INS5_IJSB_SG_EEENS5_IJSG_SC_EEEEEEEvNS4_8identityENS4_23SM90_TMA_LOAD_MULTICASTES18_vS19_EENS_8epilogue10collective18CollectiveEpilogueINS1C_23Sm100TmaWarpSpecializedILi1ELi1ELi32ELb0ELb0EEEJSH_NS5_IJNSR_ISF_SC_EES1H_EEEaSI_aSI_NS1C_6fusion15FusionCallbacksIS1G_NS1J_17LinearCombinationIaiaiLNS_15FloatRoundStyleE2EEESH_S1I_JEEENS4_5SM1004TMEM4LOAD26SM100_TMEM_LOAD_16dp32b32xESZ_NS10_INS11_ILi2ELi4ELi3EEES14_NSR_INS5_IJSB_SF_EEENS5_IJSF_SC_EEEEEEENS4_39AutoVectorizingCopyWithAssumedAlignmentILi128EEENS4_14SM90_TMA_STOREES1X_S1Z_S1Z_EEEvvEEEEvNT_6ParamsE:
[----:B------:R-:W1:Y:S01]  /*0000*/  LDC R1, c[0x0][0x37c] ;  /* 0x0000df00ff017b82 */ /* 0x000e620000000800 */
[----:B------:R-:W2:Y:S01]  /*0010*/  S2R R69, SR_TID.X ;  /* 0x0000000000457919 */ /* 0x000ea20000002100 */
[----:B------:R-:W3:Y:S01]  /*0020*/  LDCU.64 UR8, c[0x0][0x890] ;  /* 0x00011200ff0877ac */ /* 0x000ee20008000a00 */
[----:B------:R-:W-:Y:S02]  /*0030*/  PRMT R80, RZ, 0x7610, R80 ;  /* 0x00007610ff507816 */ /* 0x000fe40000000050 */
[----:B------:R-:W-:Y:S01]  /*0040*/  ELECT P3, URZ, PT ;  /* 0x0000000000ff782f */ /* 0x000fe20003860000 */
[----:B---3--:R-:W-:-:S04]  /*0050*/  UISETP.NE.U32.AND UP0, UPT, UR8, URZ, UPT ;  /* 0x000000ff0800728c */ /* 0x008fc8000bf05070 */
[----:B------:R-:W-:Y:S01]  /*0060*/  UISETP.NE.AND.EX UP0, UPT, UR9, URZ, UPT, UP0 ;  /* 0x000000ff0900728c */ /* 0x000fe2000bf05300 */
[----:B--2---:R-:W-:-:S05]  /*0070*/  SHF.R.U32.HI R81, RZ, 0x5, R69 ;  /* 0x00000005ff517819 */ /* 0x004fca0000011645 */
[----:B------:R-:W2:Y:S02]  /*0080*/  SHFL.IDX PT, R0, R81, RZ, 0x1f ;  /* 0x00001fff51007589 */ /* 0x000ea400000e0000 */
[----:B--2---:R-:W-:Y:S01]  /*0090*/  R2UR UR18, R0 ;  /* 0x00000000001272ca */ /* 0x004fe200000e0000 */
[----:B-1----:R-:W-:-:S14]  /*00a0*/  BRA.U UP0, `(.L_x_0) ;  /* 0x0000000100307547 */ /* 0x002fdc000b800000 */
[----:B------:R-:W1:Y:S02]  /*00b0*/  LDCU.64 UR4, c[0x0][0x888] ;  /* 0x00011100ff0477ac */ /* 0x000e640008000a00 */
[----:B-1----:R-:W-:-:S04]  /*00c0*/  UISETP.NE.U32.AND UP0, UPT, UR4, URZ, UPT ;  /* 0x000000ff0400728c */ /* 0x002fc8000bf05070 */
[----:B------:R-:W-:-:S09]  /*00d0*/  UISETP.NE.AND.EX UP0, UPT, UR5, URZ, UPT, UP0 ;  /* 0x000000ff0500728c */ /* 0x000fd2000bf05300 */
[----:B------:R-:W-:Y:S05]  /*00e0*/  BRA.U !UP0, `(.L_x_1) ;  /* 0x0000000108147547 */ /* 0x000fea000b800000 */
[----:B------:R-:W1:Y:S01]  /*00f0*/  LDC.64 R2, c[0x0][0x888] ;  /* 0x00022200ff027b82 */ /* 0x000e620000000a00 */
[----:B------:R-:W1:Y:S02]  /*0100*/  LDCU.64 UR4, c[0x0][0x358] ;  /* 0x00006b00ff0477ac */ /* 0x000e640008000a00 */
[----:B-1----:R1:W5:Y:S01]  /*0110*/  LDG.E R39, desc[UR4][R2.64] ;  /* 0x0000000402277981 */ /* 0x002362000c1e1900 */
[----:B------:R-:W-:Y:S01]  /*0120*/  HFMA2 R80, -RZ, RZ, 0, 5.9604644775390625e-08 ;  /* 0x00000001ff507431 */ /* 0x000fe200000001ff */
[----:B------:R-:W-:Y:S05]  /*0130*/  BRA `(.L_x_0) ;  /* 0x00000000000c7947 */ /* 0x000fea0003800000 */
.L_x_1:
[----:B------:R-:W1:Y:S01]  /*0140*/  LDCU UR4, c[0x0][0x880] ;  /* 0x00011000ff0477ac */ /* 0x000e620008000800 */
[----:B------:R-:W-:Y:S01]  /*0150*/  HFMA2 R80, -RZ, RZ, 0, 5.9604644775390625e-08 ;  /* 0x00000001ff507431 */ /* 0x000fe200000001ff */
[----:B-1----:R-:W-:-:S07]  /*0160*/  MOV R39, UR4 ;  /* 0x0000000400277c02 */ /* 0x002fce0008000f00 */
.L_x_0:
[----:B------:R-:W2:Y:S02]  /*0170*/  LDCU.64 UR4, c[0x0][0x8b0] ;  /* 0x00011600ff0477ac */ /* 0x000ea40008000a00 */
[----:B--2---:R-:W-:-:S04]  /*0180*/  UISETP.NE.U32.AND UP0, UPT, UR4, URZ, UPT ;  /* 0x000000ff0400728c */ /* 0x004fc8000bf05070 */
[----:B------:R-:W-:-:S09]  /*0190*/  UISETP.NE.AND.EX UP0, UPT, UR5, URZ, UPT, UP0 ;  /* 0x000000ff0500728c */ /* 0x000fd2000bf05300 */
[----:B------:R-:W-:Y:S05]  /*01a0*/  BRA.U UP0, `(.L_x_2) ;  /* 0x0000000100287547 */ /* 0x000fea000b800000 */
[----:B------:R-:W2:Y:S02]  /*01b0*/  LDCU.64 UR4, c[0x0][0x8a8] ;  /* 0x00011500ff0477ac */ /* 0x000ea40008000a00 */
[----:B--2---:R-:W-:-:S04]  /*01c0*/  UISETP.NE.U32.AND UP0, UPT, UR4, URZ, UPT ;  /* 0x000000ff0400728c */ /* 0x004fc8000bf05070 */
[----:B------:R-:W-:-:S09]  /*01d0*/  UISETP.NE.AND.EX UP0, UPT, UR5, URZ, UPT, UP0 ;  /* 0x000000ff0500728c */ /* 0x000fd2000bf05300 */
[----:B------:R-:W-:Y:S05]  /*01e0*/  BRA.U !UP0, `(.L_x_3) ;  /* 0x0000000108107547 */ /* 0x000fea000b800000 */
[----:B-1----:R-:W1:Y:S01]  /*01f0*/  LDC.64 R2, c[0x0][0x8a8] ;  /* 0x00022a00ff027b82 */ /* 0x002e620000000a00 */
[----:B------:R-:W1:Y:S02]  /*0200*/  LDCU.64 UR4, c[0x0][0x358] ;  /* 0x00006b00ff0477ac */ /* 0x000e640008000a00 */
[----:B-1----:R2:W5:Y:S01]  /*0210*/  LDG.E R38, desc[UR4][R2.64] ;  /* 0x0000000402267981 */ /* 0x002562000c1e1900 */
[----:B------:R-:W-:Y:S05]  /*0220*/  BRA `(.L_x_2) ;  /* 0x0000000000087947 */ /* 0x000fea0003800000 */
.L_x_3:
[----:B------:R-:W2:Y:S02]  /*0230*/  LDCU UR4, c[0x0][0x8a0] ;  /* 0x00011400ff0477ac */ /* 0x000ea40008000800 */
[----:B--2---:R-:W-:Y:S02]  /*0240*/  MOV R38, UR4 ;  /* 0x0000000400267c02 */ /* 0x004fe40008000f00 */
.L_x_2:
[----:B------:R-:W-:Y:S01]  /*0250*/  IMAD.U32 R0, RZ, RZ, UR18 ;  /* 0x00000012ff007e24 */ /* 0x000fe2000f8e00ff */
[----:B------:R-:W-:Y:S04]  /*0260*/  BSSY.RECONVERGENT B0, `(.L_x_4) ;  /* 0x000000c000007945 */ /* 0x000fe80003800200 */
[C---:B------:R-:W-:Y:S02]  /*0270*/  ISETP.NE.OR P1, PT, R0.reuse, 0x1, !P3 ;  /* 0x000000010000780c */ /* 0x040fe40005f25670 */
[----:B------:R-:W-:-:S11]  /*0280*/  ISETP.NE.OR P0, PT, R0, 0x3, !P3 ;  /* 0x000000030000780c */ /* 0x000fd60005f05670 */
[----:B------:R-:W-:Y:S05]  /*0290*/  @P1 BRA `(.L_x_5) ;  /* 0x0000000000201947 */ /* 0x000fea0003800000 */
[----:B------:R-:W3:Y:S02]  /*02a0*/  LDCU.64 UR4, c[0x0][0x348] ;  /* 0x00006900ff0477ac */ /* 0x000ee40008000a00 */
[----:B---3--:R-:W-:Y:S02]  /*02b0*/  UIADD3 UR6, UP1, UPT, UR4, 0x80, URZ ;  /* 0x0000008004067890 */ /* 0x008fe4000ff3e0ff */
[----:B------:R-:W-:Y:S02]  /*02c0*/  UIADD3 UR4, UP0, UPT, UR4, 0x180, URZ ;  /* 0x0000018004047890 */ /* 0x000fe4000ff1e0ff */
[----:B------:R-:W-:Y:S02]  /*02d0*/  UIADD3.X UR7, UPT, UPT, URZ, UR5, URZ, UP1, !UPT ;  /* 0x00000005ff077290 */ /* 0x000fe40008ffe4ff */
[----:B------:R-:W-:-:S07]  /*02e0*/  UIADD3.X UR5, UPT, UPT, URZ, UR5, URZ, UP0, !UPT ;  /* 0x00000005ff057290 */ /* 0x000fce00087fe4ff */
[----:B------:R3:W-:Y:S02]  /*02f0*/  UTMACCTL.PF [UR6] ;  /* 0x00000000060079b9 */ /* 0x0007e40008040000 */
[----:B------:R3:W-:Y:S02]  /*0300*/  UTMACCTL.PF [UR4] ;  /* 0x00000000040079b9 */ /* 0x0007e40008040000 */
[----:B---3--:R-:W-:Y:S01]  /*0310*/  NOP ;  /* 0x0000000000007918 */ /* 0x008fe20000000000 */
.L_x_5:
[----:B------:R-:W-:Y:S05]  /*0320*/  BSYNC.RECONVERGENT B0 ;  /* 0x0000000000007941 */ /* 0x000fea0003800200 */
.L_x_4:
[----:B------:R-:W-:Y:S04]  /*0330*/  BSSY.RECONVERGENT B0, `(.L_x_6) ;  /* 0x000000a000007945 */ /* 0x000fe80003800200 */
        /* <DEDUP_REMOVED lines=9> */
.L_x_7:
[----:B------:R-:W-:Y:S05]  /*03d0*/  BSYNC.RECONVERGENT B0 ;  /* 0x0000000000007941 */ /* 0x000fea0003800200 */
.L_x_6:
[----:B------:R-:W3:Y:S01]  /*03e0*/  LDCU.64 UR4, c[0x0][0x888] ;  /* 0x00011100ff0477ac */ /* 0x000ee20008000a00 */
[----:B------:R-:W-:Y:S02]  /*03f0*/  UISETP.EQ.U32.AND UP2, UPT, UR8, URZ, UPT ;  /* 0x000000ff0800728c */ /* 0x000fe4000bf42070 */
[----:B------:R-:W-:Y:S02]  /*0400*/  UPLOP3.LUT UP3, UPT, UPT, UPT, UPT, 0x80, 0x8 ;  /* 0x000000000008789c */ /* 0x000fe40003f6f070 */
[----:B---3--:R-:W-:-:S04]  /*0410*/  UISETP.NE.U32.AND UP0, UPT, UR4, URZ, UPT ;  /* 0x000000ff0400728c */ /* 0x008fc8000bf05070 */
[----:B------:R-:W-:-:S04]  /*0420*/  UISETP.NE.AND.EX UP1, UPT, UR5, URZ, UPT, UP0 ;  /* 0x000000ff0500728c */ /* 0x000fc8000bf25300 */
[----:B------:R-:W-:-:S04]  /*0430*/  UISETP.EQ.OR.EX UP4, UPT, UR9, URZ, !UP1, UP2 ;  /* 0x000000ff0900728c */ /* 0x000fc8000cf82720 */
[----:B------:R-:W-:-:S05]  /*0440*/  UP2UR UR61, UPR, URZ, 0x10 ;  /* 0x00000010ff3d7883 */ /* 0x000fca0008000000 */
[----:B------:R-:W-:Y:S07]  /*0450*/  BRA.U !UP4, `(.L_x_8) ;  /* 0x000000010c207547 */ /* 0x000fee000b800000 */
[----:B-----5:R-:W-:Y:S01]  /*0460*/  R2UR UR5, R39 ;  /* 0x00000000270572ca */ /* 0x020fe200000e0000 */
[----:B------:R-:W-:Y:S02]  /*0470*/  UISETP.NE.U32.AND UP2, UPT, UR8, URZ, UPT ;  /* 0x000000ff0800728c */ /* 0x000fe4000bf45070 */
[----:B------:R-:W-:Y:S02]  /*0480*/  USEL UR4, URZ, 0xffffffff, UP1 ;  /* 0xffffffffff047887 */ /* 0x000fe40008800000 */
[----:B------:R-:W-:-:S08]  /*0490*/  UISETP.NE.AND.EX UP2, UPT, UR9, URZ, UPT, UP2 ;  /* 0x000000ff0900728c */ /* 0x000fd0000bf45320 */
[----:B------:R-:W-:-:S04]  /*04a0*/  UISETP.NE.AND UP0, UPT, UR5, URZ, UPT ;  /* 0x000000ff0500728c */ /* 0x000fc8000bf05270 */
[----:B------:R-:W-:-:S04]  /*04b0*/  @!UP2 USEL UR4, URZ, 0xffffffff, UP0 ;  /* 0xffffffffff04a887 */ /* 0x000fc80008000000 */
[----:B------:R-:W-:-:S04]  /*04c0*/  ULOP3.LUT UR4, UR4, 0x1, URZ, 0xc0, !UPT ;  /* 0x0000000104047892 */ /* 0x000fc8000f8ec0ff */
[----:B------:R-:W-:Y:S02]  /*04d0*/  UISETP.NE.U32.AND UP3, UPT, UR4, 0x1, UPT ;  /* 0x000000010400788c */ /* 0x000fe4000bf65070 */
.L_x_8:
[----:B-12---:R-:W1:Y:S02]  /*04e0*/  SHFL.IDX PT, R2, R81, RZ, 0x1f ;  /* 0x00001fff51027589 */ /* 0x006e6400000e0000 */
[----:B-1----:R-:W-:-:S13]  /*04f0*/  ISETP.NE.AND P0, PT, R2, RZ, PT ;  /* 0x000000ff0200720c */ /* 0x002fda0003f05270 */
[----:B------:R-:W-:Y:S05]  /*0500*/  @P0 BRA `(.L_x_9) ;  /* 0x0000000400f40947 */ /* 0x000fea0003800000 */
[----:B------:R-:W-:Y:S01]  /*0510*/  ELECT P0, URZ, PT ;  /* 0x0000000000ff782f */ /* 0x000fe20003800000 */
[----:B------:R-:W-:-:S12]  /*0520*/  BSSY.RECONVERGENT B0, `(.L_x_9) ;  /* 0x000007b000007945 */ /* 0x000fd80003800200 */
[----:B------:R-:W-:Y:S05]  /*0530*/  @!P0 BRA `(.L_x_10) ;  /* 0x0000000400e48947 */ /* 0x000fea0003800000 */
[----:B------:R-:W1:Y:S01]  /*0540*/  S2UR UR4, SR_CgaCtaId ;  /* 0x00000000000479c3 */ /* 0x000e620000008800 */
[----:B------:R-:W-:Y:S01]  /*0550*/  UMOV UR5, 0x400 ;  /* 0x0000040000057882 */ /* 0x000fe20000000000 */
[----:B------:R-:W-:Y:S01]  /*0560*/  UMOV UR8, 0x1 ;  /* 0x0000000100087882 */ /* 0x000fe20000000000 */
[----:B------:R-:W-:Y:S01]  /*0570*/  UMOV UR6, 0x8 ;  /* 0x0000000800067882 */ /* 0x000fe20000000000 */
[----:B------:R-:W-:-:S04]  /*0580*/  UIADD3 UR8, UPT, UPT, -UR8, 0x100000, URZ ;  /* 0x0010000008087890 */ /* 0x000fc8000fffe1ff */
[----:B------:R-:W-:Y:S02]  /*0590*/  USHF.L.U32 UR9, UR8, 0xb, URZ ;  /* 0x0000000b08097899 */ /* 0x000fe400080006ff */
[----:B------:R-:W-:Y:S02]  /*05a0*/  USHF.L.U32 UR8, UR8, 0x1, URZ ;  /* 0x0000000108087899 */ /* 0x000fe400080006ff */
[----:B------:R-:W-:-:S04]  /*05b0*/  UIADD3 UR6, UPT, UPT, -UR6, 0x100000, URZ ;  /* 0x0010000006067890 */ /* 0x000fc8000fffe1ff */
[----:B------:R-:W-:Y:S02]  /*05c0*/  USHF.L.U32 UR7, UR6, 0xb, URZ ;  /* 0x0000000b06077899 */ /* 0x000fe400080006ff */
[----:B------:R-:W-:Y:S02]  /*05d0*/  USHF.L.U32 UR6, UR6, 0x1, URZ ;  /* 0x0000000106067899 */ /* 0x000fe400080006ff */
[----:B-1----:R-:W-:Y:S01]  /*05e0*/  ULEA UR4, UR4, UR5, 0x18 ;  /* 0x0000000504047291 */ /* 0x002fe2000f8ec0ff */
[----:B------:R-:W1:Y:S11]  /*05f0*/  FENCE.VIEW.ASYNC.S ;  /* 0x00000000000073c6 */ /* 0x000e760000000000 */
[----:B-1----:R1:W2:Y:S01]  /*0600*/  SYNCS.EXCH.64 URZ, [UR4], UR8 ;  /* 0x0000000804ff75b2 */ /* 0x0022a20008000100 */
[----:B------:R1:W3:Y:S01]  /*0610*/  SYNCS.EXCH.64 URZ, [UR4+0x1b0], UR6 ;  /* 0x0001b00604ff75b2 */ /* 0x0002e20008000100 */
[----:B------:R1:W4:Y:S01]  /*0620*/  SYNCS.EXCH.64 URZ, [UR4+0x8], UR8 ;  /* 0x0000080804ff75b2 */ /* 0x0003220008000100 */
[----:B------:R1:W1:Y:S01]  /*0630*/  SYNCS.EXCH.64 URZ, [UR4+0x1b8], UR6 ;  /* 0x0001b80604ff75b2 */ /* 0x0002620008000100 */
        /* <DEDUP_REMOVED lines=104> */
[----:B--234-:R-:W-:Y:S01]  /*0cc0*/  NOP ;  /* 0x0000000000007918 */ /* 0x01cfe20000000000 */
.L_x_10:
[----:B-1----:R-:W-:Y:S05]  /*0cd0*/  BSYNC.RECONVERGENT B0 ;  /* 0x0000000000007941 */ /* 0x002fea0003800200 */
.L_x_9:
[----:B------:R-:W1:Y:S01]  /*0ce0*/  SHFL.IDX PT, R2, R81, RZ, 0x1f ;  /* 0x00001fff51027589 */ /* 0x000e6200000e0000 */
[----:B------:R-:W-:Y:S01]  /*0cf0*/  NOP ;  /* 0x0000000000007918 */ /* 0x000fe20000000000 */
[----:B-1----:R-:W-:-:S13]  /*0d00*/  ISETP.NE.AND P0, PT, R2, 0x1, PT ;  /* 0x000000010200780c */ /* 0x002fda0003f05270 */
[----:B------:R-:W-:Y:S05]  /*0d10*/  @P0 BRA `(.L_x_11) ;  /* 0x0000000000400947 */ /* 0x000fea0003800000 */
        /* <DEDUP_REMOVED lines=9> */
[----:B------:R-:W-:Y:S01]  /*0db0*/  USHF.L.U32 UR6, UR6, 0x1, URZ ;  /* 0x0000000106067899 */ /* 0x000fe200080006ff */
[----:B------:R-:W-:Y:S01]  /*0dc0*/  ELECT P0, URZ, PT ;  /* 0x0000000000ff782f */ /* 0x000fe20003800000 */
[----:B-1----:R-:W-:Y:S01]  /*0dd0*/  ULEA UR4, UR4, UR5, 0x18 ;  /* 0x0000000504047291 */ /* 0x002fe2000f8ec0ff */
[----:B------:R-:W1:Y:S11]  /*0de0*/  FENCE.VIEW.ASYNC.S ;  /* 0x00000000000073c6 */ /* 0x000e760000000000 */
[----:B-1----:R1:W2:Y:S01]  /*0df0*/  SYNCS.EXCH.64 URZ, [UR4+0x360], UR8 ;  /* 0x0003600804ff75b2 */ /* 0x0022a20008000100 */
[----:B------:R1:W3:Y:S01]  /*0e00*/  SYNCS.EXCH.64 URZ, [UR4+0x368], UR6 ;  /* 0x0003680604ff75b2 */ /* 0x0002e20008000100 */
[----:B------:R-:W-:Y:S01]  /*0e10*/  NOP ;  /* 0x0000000000007918 */ /* 0x000fe20000000000 */
.L_x_11:
[----:B------:R-:W4:Y:S01]  /*0e20*/  SHFL.IDX PT, R2, R81, RZ, 0x1f ;  /* 0x00001fff51027589 */ /* 0x000f2200000e0000 */
[----:B------:R-:W-:Y:S01]  /*0e30*/  NOP ;  /* 0x0000000000007918 */ /* 0x000fe20000000000 */
[----:B----4-:R-:W-:-:S13]  /*0e40*/  ISETP.NE.AND P0, PT, R2, 0x3, PT ;  /* 0x000000030200780c */ /* 0x010fda0003f05270 */
[----:B------:R-:W-:Y:S05]  /*0e50*/  @P0 BRA `(.L_x_12) ;  /* 0x0000000000300947 */ /* 0x000fea0003800000 */
[----:B-1----:R-:W1:Y:S01]  /*0e60*/  S2UR UR4, SR_CgaCtaId ;  /* 0x00000000000479c3 */ /* 0x002e620000008800 */
[----:B------:R-:W-:Y:S01]  /*0e70*/  UMOV UR6, 0x400 ;  /* 0x0000040000067882 */ /* 0x000fe20000000000 */
[----:B------:R-:W-:Y:S01]  /*0e80*/  UMOV UR5, 0x20 ;  /* 0x0000002000057882 */ /* 0x000fe20000000000 */
[----:B------:R-:W-:Y:S01]  /*0e90*/  ELECT P0, URZ, PT ;  /* 0x0000000000ff782f */ /* 0x000fe20003800000 */
[----:B-1----:R-:W-:Y:S02]  /*0ea0*/  ULEA UR6, UR4, UR6, 0x18 ;  /* 0x0000000604067291 */ /* 0x002fe4000f8ec0ff */
[----:B------:R-:W-:-:S04]  /*0eb0*/  UIADD3 UR4, UPT, UPT, -UR5, 0x100000, URZ ;  /* 0x0010000005047890 */ /* 0x000fc8000fffe1ff */
[----:B------:R-:W-:Y:S02]  /*0ec0*/  USHF.L.U32 UR5, UR4, 0xb, URZ ;  /* 0x0000000b04057899 */ /* 0x000fe400080006ff */
[----:B------:R-:W-:Y:S01]  /*0ed0*/  USHF.L.U32 UR4, UR4, 0x1, URZ ;  /* 0x0000000104047899 */ /* 0x000fe200080006ff */
[----:B------:R-:W1:Y:S11]  /*0ee0*/  FENCE.VIEW.ASYNC.S ;  /* 0x00000000000073c6 */ /* 0x000e760000000000 */
[----:B-1----:R4:W1:Y:S01]  /*0ef0*/  SYNCS.EXCH.64 URZ, [UR6+0x370], UR4 ;  /* 0x0003700406ff75b2 */ /* 0x0028620008000100 */
[----:B------:R4:W1:Y:S02]  /*0f00*/  SYNCS.EXCH.64 URZ, [UR6+0x378], UR4 ;  /* 0x0003780406ff75b2 */ /* 0x0008640008000100 */
[----:B----4-:R-:W-:Y:S01]  /*0f10*/  NOP ;  /* 0x0000000000007918 */ /* 0x010fe20000000000 */
.L_x_12:
[----:B------:R-:W4:Y:S01]  /*0f20*/  SHFL.IDX PT, R2, R81, RZ, 0x1f ;  /* 0x00001fff51027589 */ /* 0x000f2200000e0000 */
[----:B------:R-:W-:Y:S01]  /*0f30*/  NOP ;  /* 0x0000000000007918 */ /* 0x000fe20000000000 */
[----:B----4-:R-:W-:-:S13]  /*0f40*/  ISETP.NE.AND P0, PT, R2, 0x4, PT ;  /* 0x000000040200780c */ /* 0x010fda0003f05270 */
[----:B------:R-:W-:Y:S05]  /*0f50*/  @P0 BRA `(.L_x_13) ;  /* 0x00000000004c0947 */ /* 0x000fea0003800000 */
[----:B-1----:R-:W1:Y:S01]  /*0f60*/  S2UR UR6, SR_CgaCtaId ;  /* 0x00000000000679c3 */ /* 0x002e620000008800 */
[----:B------:R-:W-:Y:S01]  /*0f70*/  UMOV UR4, 0x720 ;  /* 0x0000072000047882 */ /* 0x000fe20000000000 */
[----:B------:R-:W-:Y:S01]  /*0f80*/  UMOV UR5, 0x400 ;  /* 0x0000040000057882 */ /* 0x000fe20000000000 */
[----:B------:R-:W-:Y:S01]  /*0f90*/  USEL UR4, UR4, 0x620, UP3 ;  /* 0x0000062004047887 */ /* 0x000fe20009800000 */
[----:B------:R-:W-:Y:S01]  /*0fa0*/  UMOV UR8, 0x1 ;  /* 0x0000000100087882 */ /* 0x000fe20000000000 */
[----:B------:R-:W-:Y:S01]  /*0fb0*/  ELECT P0, URZ, PT ;  /* 0x0000000000ff782f */ /* 0x000fe20003800000 */
[----:B------:R-:W-:-:S04]  /*0fc0*/  UIADD3 UR8, UPT, UPT, -UR8, 0x100000, URZ ;  /* 0x0010000008087890 */ /* 0x000fc8000fffe1ff */
[----:B------:R-:W-:Y:S02]  /*0fd0*/  USHF.L.U32 UR9, UR8, 0xb, URZ ;  /* 0x0000000b08097899 */ /* 0x000fe400080006ff */
[----:B------:R-:W-:Y:S02]  /*0fe0*/  USHF.L.U32 UR8, UR8, 0x1, URZ ;  /* 0x0000000108087899 */ /* 0x000fe400080006ff */
[----:B-1----:R-:W-:Y:S02]  /*0ff0*/  ULEA UR6, UR6, UR5, 0x18 ;  /* 0x0000000506067291 */ /* 0x002fe4000f8ec0ff */
[----:B------:R-:W-:-:S04]  /*1000*/  UIADD3 UR4, UPT, UPT, -UR4, 0x100000, URZ ;  /* 0x0010000004047890 */ /* 0x000fc8000fffe1ff */
[----:B------:R-:W-:Y:S02]  /*1010*/  USHF.L.U32 UR5, UR4, 0xb, URZ ;  /* 0x0000000b04057899 */ /* 0x000fe400080006ff */
[----:B------:R-:W-:Y:S01]  /*1020*/  USHF.L.U32 UR4, UR4, 0x1, URZ ;  /* 0x0000000104047899 */ /* 0x000fe200080006ff */
[----:B------:R-:W1:Y:S03]  /*1030*/  FENCE.VIEW.ASYNC.S ;  /* 0x00000000000073c6 */ /* 0x000e660000000000 */
[----:B-1----:R4:W1:Y:S08]  /*1040*/  SYNCS.EXCH.64 URZ, [UR6+0x380], UR8 ;  /* 0x0003800806ff75b2 */ /* 0x0028700008000100 */
[----:B------:R4:W1:Y:S01]  /*1050*/  SYNCS.EXCH.64 URZ, [UR6+0x390], UR4 ;  /* 0x0003900406ff75b2 */ /* 0x0008620008000100 */
[----:B------:R4:W1:Y:S01]  /*1060*/  SYNCS.EXCH.64 URZ, [UR6+0x388], UR8 ;  /* 0x0003880806ff75b2 */ /* 0x0008620008000100 */
[----:B------:R4:W1:Y:S02]  /*1070*/  SYNCS.EXCH.64 URZ, [UR6+0x398], UR4 ;  /* 0x0003980406ff75b2 */ /* 0x0008640008000100 */
[----:B----4-:R-:W-:Y:S01]  /*1080*/  NOP ;  /* 0x0000000000007918 */ /* 0x010fe20000000000 */
.L_x_13:
[----:B------:R-:W4:Y:S01]  /*1090*/  SHFL.IDX PT, R2, R81, RZ, 0x1f ;  /* 0x00001fff51027589 */ /* 0x000f2200000e0000 */
[----:B------:R-:W-:Y:S01]  /*10a0*/  NOP ;  /* 0x0000000000007918 */ /* 0x000fe20000000000 */
[----:B----4-:R-:W-:-:S13]  /*10b0*/  ISETP.NE.AND P0, PT, R2, 0x5, PT ;  /* 0x000000050200780c */ /* 0x010fda0003f05270 */
[----:B------:R-:W-:Y:S05]  /*10c0*/  @P0 BRA `(.L_x_14) ;  /* 0x0000000000580947 */ /* 0x000fea0003800000 */
[----:B-1----:R-:W1:Y:S01]  /*10d0*/  S2UR UR4, SR_CgaCtaId ;  /* 0x00000000000479c3 */ /* 0x002e620000008800 */
        /* <DEDUP_REMOVED lines=12> */
[----:B-1----:R4:W1:Y:S01]  /*11a0*/  SYNCS.EXCH.64 URZ, [UR4+0x3a0], UR8 ;  /* 0x0003a00804ff75b2 */ /* 0x0028620008000100 */
[----:B------:R4:W1:Y:S01]  /*11b0*/  SYNCS.EXCH.64 URZ, [UR4+0x3c0], UR6 ;  /* 0x0003c00604ff75b2 */ /* 0x0008620008000100 */
[----:B------:R4:W1:Y:S01]  /*11c0*/  SYNCS.EXCH.64 URZ, [UR4+0x3a8], UR8 ;  /* 0x0003a80804ff75b2 */ /* 0x0008620008000100 */
[----:B------:R4:W1:Y:S01]  /*11d0*/  SYNCS.EXCH.64 URZ, [UR4+0x3c8], UR6 ;  /* 0x0003c80604ff75b2 */ /* 0x0008620008000100 */
[----:B------:R4:W1:Y:S01]  /*11e0*/  SYNCS.EXCH.64 URZ, [UR4+0x3b0], UR8 ;  /* 0x0003b00804ff75b2 */ /* 0x0008620008000100 */
[----:B------:R4:W1:Y:S01]  /*11f0*/  SYNCS.EXCH.64 URZ, [UR4+0x3d0], UR6 ;  /* 0x0003d00604ff75b2 */ /* 0x0008620008000100 */
[----:B------:R4:W1:Y:S01]  /*1200*/  SYNCS.EXCH.64 URZ, [UR4+0x3b8], UR8 ;  /* 0x0003b80804ff75b2 */ /* 0x0008620008000100 */
[----:B------:R4:W1:Y:S02]  /*1210*/  SYNCS.EXCH.64 URZ, [UR4+0x3d8], UR6 ;  /* 0x0003d80604ff75b2 */ /* 0x0008640008000100 */
[----:B----4-:R-:W-:Y:S01]  /*1220*/  NOP ;  /* 0x0000000000007918 */ /* 0x010fe20000000000 */
.L_x_14:
[----:B------:R-:W4:Y:S01]  /*1230*/  SHFL.IDX PT, R2, R81, RZ, 0x1f ;  /* 0x00001fff51027589 */ /* 0x000f2200000e0000 */
[----:B------:R-:W1:Y:S01]  /*1240*/  S2UR UR52, SR_CgaCtaId ;  /* 0x00000000003479c3 */ /* 0x000e620000008800 */
[----:B------:R-:W-:Y:S01]  /*1250*/  NOP ;  /* 0x0000000000007918 */ /* 0x000fe20000000000 */
[----:B----4-:R-:W-:-:S13]  /*1260*/  ISETP.NE.AND P0, PT, R2, 0x3, PT ;  /* 0x000000030200780c */ /* 0x010fda0003f05270 */
[----:B-1----:R-:W-:Y:S05]  /*1270*/  @P0 BRA `(.L_x_15) ;  /* 0x0000000000340947 */ /* 0x002fea0003800000 */
[----:B------:R-:W-:Y:S01]  /*1280*/  UMOV UR4, 0x400 ;  /* 0x0000040000047882 */ /* 0x000fe20000000000 */
[----:B------:R-:W-:Y:S01]  /*1290*/  UMOV UR6, 0x20 ;  /* 0x0000002000067882 */ /* 0x000fe20000000000 */
[----:B------:R-:W-:Y:S02]  /*12a0*/  ULEA UR4, UR52, UR4, 0x18 ;  /* 0x0000000434047291 */ /* 0x000fe4000f8ec0ff */
[----:B------:R-:W-:-:S04]  /*12b0*/  UIADD3 UR6, UPT, UPT, -UR6, 0x100000, URZ ;  /* 0x0010000006067890 */ /* 0x000fc8000fffe1ff */
[----:B------:R-:W-:Y:S02]  /*12c0*/  USHF.L.U32 UR7, UR6, 0xb, URZ ;  /* 0x0000000b06077899 */ /* 0x000fe400080006ff */
[----:B------:R-:W-:Y:S01]  /*12d0*/  USHF.L.U32 UR6, UR6, 0x1, URZ ;  /* 0x0000000106067899 */ /* 0x000fe200080006ff */
[----:B------:R-:W-:Y:S01]  /*12e0*/  ELECT P0, URZ, PT ;  /* 0x0000000000ff782f */ /* 0x000fe20003800000 */
[----:B------:R-:W1:Y:S10]  /*12f0*/  FENCE.VIEW.ASYNC.S ;  /* 0x00000000000073c6 */ /* 0x000e740000000000 */
[----:B-1----:R1:W4:Y:S01]  /*1300*/  SYNCS.EXCH.64 URZ, [UR4+0x3e0], UR6 ;  /* 0x0003e00604ff75b2 */ /* 0x0023220008000100 */
[----:B------:R1:W1:Y:S01]  /*1310*/  SYNCS.EXCH.64 URZ, [UR4+0x3f0], UR6 ;  /* 0x0003f00604ff75b2 */ /* 0x0002620008000100 */
[----:B------:R1:W1:Y:S01]  /*1320*/  SYNCS.EXCH.64 URZ, [UR4+0x3e8], UR6 ;  /* 0x0003e80604ff75b2 */ /* 0x0002620008000100 */
[----:B------:R1:W1:Y:S01]  /*1330*/  SYNCS.EXCH.64 URZ, [UR4+0x3f8], UR6 ;  /* 0x0003f80604ff75b2 */ /* 0x0002620008000100 */
[----:B------:R-:W-:Y:S01]  /*1340*/  NOP ;  /* 0x0000000000007918 */ /* 0x000fe20000000000 */
.L_x_15:
[----:B-1----:R-:W1:Y:S01]  /*1350*/  LDCU UR4, c[0x0][0x36c] ;  /* 0x00006d80ff0477ac */ /* 0x002e620008000800 */
[----:B------:R-:W-:Y:S01]  /*1360*/  ISETP.NE.OR P3, PT, R0, 0x2, !P3 ;  /* 0x000000020000780c */ /* 0x000fe20005f65670 */
[----:B------:R-:W-:Y:S01]  /*1370*/  NOP ;  /* 0x0000000000007918 */ /* 0x000fe20000000000 */
[----:B------:R-:W-:Y:S01]  /*1380*/  LOP3.LUT R0, R69, 0x1f, RZ, 0xc0, !PT ;  /* 0x0000001f45007812 */ /* 0x000fe200078ec0ff */
[----:B------:R-:W-:Y:S02]  /*1390*/  UISETP.NE.AND UP4, UPT, UR18, 0x2, UPT ;  /* 0x000000021200788c */ /* 0x000fe4000bf85270 */
[----:B------:R-:W-:Y:S02]  /*13a0*/  UISETP.NE.AND UP5, UPT, UR18, URZ, UPT ;  /* 0x000000ff1200728c */ /* 0x000fe4000bfa5270 */
[----:B-1----:R-:W-:-:S09]  /*13b0*/  UISETP.EQ.U32.AND UP6, UPT, UR4, 0x1, UPT ;  /* 0x000000010400788c */ /* 0x002fd2000bfc2070 */
[----:B------:R-:W-:Y:S05]  /*13c0*/  BRA.U !UP6, `(.L_x_16) ;  /* 0x000000010e087547 */ /* 0x000fea000b800000 */
[----:B--234-:R-:W-:Y:S01]  /*13d0*/  UCGABAR_ARV ;  /* 0x00000000000079c7 */ /* 0x01cfe20008000000 */
[----:B------:R-:W-:Y:S05]  /*13e0*/  BRA `(.L_x_17) ;  /* 0x0000000000047947 */ /* 0x000fea0003800000 */
.L_x_16:
[----:B--234-:R-:W-:Y:S01]  /*13f0*/  NOP ;  /* 0x0000000000007918 */ /* 0x01cfe20000000000 */
.L_x_17:
[----:B------:R-:W1:Y:S01]  /*1400*/  S2UR UR46, SR_CTAID.X ;  /* 0x00000000002e79c3 */ /* 0x000e620000002500 */
[----:B------:R-:W-:-:S05]  /*1410*/  CS2R.32 R3, SR_CgaSize ;  /* 0x0000000000037805 */ /* 0x000fca0000008a00 */
[----:B------:R-:W-:-:S05]  /*1420*/  IMAD R3, R3, -0xa0, RZ ;  /* 0xffffff6003037824 */ /* 0x000fca00078e02ff */
[----:B------:R-:W-:-:S14]  /*1430*/  R2UR UR5, R3 ;  /* 0x00000000030572ca */ /* 0x000fdc00000e0000 */
[----:B------:R-:W2:Y:S01]  /*1440*/  LDCU UR5, c[0x0][UR5+0x2b0] ;  /* 0x00005600050577ac */ /* 0x000ea20008000800 */
[----:B------:R-:W-:-:S05]  /*1450*/  CS2R.32 R3, SR_CgaSize ;  /* 0x0000000000037805 */ /* 0x000fca0000008a00 */
[----:B------:R-:W-:-:S05]  /*1460*/  IMAD R3, R3, -0xa0, RZ ;  /* 0xffffff6003037824 */ /* 0x000fca00078e02ff */
[----:B------:R-:W-:-:S14]  /*1470*/  R2UR UR4, R3 ;  /* 0x00000000030472ca */ /* 0x000fdc00000e0000 */
[----:B------:R-:W3:Y:S01]  /*1480*/  LDCU UR4, c[0x0][UR4+0x2b4] ;  /* 0x00005680040477ac */ /* 0x000ee20008000800 */
[----:B------:R-:W4:Y:S01]  /*1490*/  S2UR UR45, SR_CTAID.Y ;  /* 0x00000000002d79c3 */ /* 0x000f220000002600 */
[----:B------:R-:W-:-:S05]  /*14a0*/  CS2R.32 R3, SR_CgaSize ;  /* 0x0000000000037805 */ /* 0x000fca0000008a00 */
[----:B------:R-:W-:-:S05]  /*14b0*/  IMAD R3, R3, -0xa0, RZ ;  /* 0xffffff6003037824 */ /* 0x000fca00078e02ff */
[----:B------:R-:W-:-:S14]  /*14c0*/  R2UR UR57, R3 ;  /* 0x00000000033972ca */ /* 0x000fdc00000e0000 */
[----:B------:R-:W3:Y:S01]  /*14d0*/  LDCU UR57, c[0x0][UR57+0x2a0] ;  /* 0x00005400393977ac */ /* 0x000ee20008000800 */
[----:B------:R-:W-:-:S05]  /*14e0*/  CS2R.32 R3, SR_CgaSize ;  /* 0x0000000000037805 */ /* 0x000fca0000008a00 */
[----:B------:R-:W-:-:S05]  /*14f0*/  IMAD R3, R3, -0xa0, RZ ;  /* 0xffffff6003037824 */ /* 0x000fca00078e02ff */
[----:B------:R-:W-:-:S14]  /*1500*/  R2UR UR60, R3 ;  /* 0x00000000033c72ca */ /* 0x000fdc00000e0000 */
[----:B------:R-:W3:Y:S01]  /*1510*/  LDCU UR60, c[0x0][UR60+0x2a4] ;  /* 0x000054803c3c77ac */ /* 0x000ee20008000800 */
[----:B------:R-:W-:Y:S01]  /*1520*/  USHF.L.U32 UR24, UR52, 0x8, URZ ;  /* 0x0000000834187899 */ /* 0x000fe200080006ff */
[----:B------:R-:W3:Y:S01]  /*1530*/  LDCU UR19, c[0x0][0xb24] ;  /* 0x00016480ff1377ac */ /* 0x000ee20008000800 */
[----:B------:R-:W3:Y:S01]  /*1540*/  LDCU UR42, c[0x0][0xb24] ;  /* 0x00016480ff2a77ac */ /* 0x000ee20008000800 */
[----:B-1----:R-:W-:Y:S01]  /*1550*/  I2FP.F32.U32 R3, UR46 ;  /* 0x0000002e00037c45 */ /* 0x002fe20008201000 */
[----:B------:R-:W1:Y:S04]  /*1560*/  LDCU UR22, c[0x0][0xb30] ;  /* 0x00016600ff1677ac */ /* 0x000e680008000800 */
[----:B--2---:R-:W-:Y:S01]  /*1570*/  FMUL R3, R3, UR5 ;  /* 0x0000000503037c20 */ /* 0x004fe20008400000 */
[----:B------:R-:W-:Y:S01]  /*1580*/  ULOP3.LUT UR24, UR24, 0x700, URZ, 0xc0, !UPT ;  /* 0x0000070018187892 */ /* 0x000fe2000f8ec0ff */
[----:B----4-:R-:W-:-:S04]  /*1590*/  I2FP.F32.U32 R2, UR45 ;  /* 0x0000002d00027c45 */ /* 0x010fc80008201000 */
[----:B------:R-:W2:Y:S01]  /*15a0*/  F2I.U32.TRUNC.NTZ R3, R3 ;  /* 0x0000000300037305 */ /* 0x000ea2000020f000 */
[----:B---3--:R-:W-:-:S07]  /*15b0*/  FMUL R2, R2, UR4 ;  /* 0x0000000402027c20 */ /* 0x008fce0008400000 */
[----:B------:R-:W3:Y:S01]  /*15c0*/  F2I.U32.TRUNC.NTZ R2, R2 ;  /* 0x0000000200027305 */ /* 0x000ee2000020f000 */
[----:B--2---:R-:W-:Y:S02]  /*15d0*/  R2UR UR5, R3 ;  /* 0x00000000030572ca */ /* 0x004fe400000e0000 */
[----:B---3--:R-:W-:Y:S02]  /*15e0*/  R2UR UR4, R2 ;  /* 0x00000000020472ca */ /* 0x008fe400000e0000 */
[----:B------:R-:W-:-:S09]  /*15f0*/  PRMT R2, RZ, 0x7610, R2 ;  /* 0x00007610ff027816 */ /* 0x000fd20000000002 */
[----:B------:R-:W-:-:S04]  /*1600*/  UIADD3 UR5, UPT, UPT, -UR5, URZ, URZ ;  /* 0x000000ff05057290 */ /* 0x000fc8000fffe1ff */
[----:B------:R-:W-:Y:S02]  /*1610*/  UIMAD UR57, UR57, UR5, UR46 ;  /* 0x00000005393972a4 */ /* 0x000fe4000f8e022e */
[----:B------:R-:W-:-:S04]  /*1620*/  UIADD3 UR4, UPT, UPT, -UR4, URZ, URZ ;  /* 0x000000ff04047290 */ /* 0x000fc8000fffe1ff */
[----:B------:R-:W-:Y:S01]  /*1630*/  UIMAD UR60, UR60, UR4, UR45 ;  /* 0x000000043c3c72a4 */ /* 0x000fe2000f8e022d */
[----:B-1----:R-:W-:Y:S11]  /*1640*/  BRA.U UP5, `(.L_x_18) ;  /* 0x0000000105787547 */ /* 0x002ff6000b800000 */
[----:B------:R-:W-:-:S04]  /*1650*/  UISETP.NE.AND UP0, UPT, UR60, URZ, UPT ;  /* 0x000000ff3c00728c */ /* 0x000fc8000bf05270 */
[----:B------:R-:W-:Y:S02]  /*1660*/  USEL UR5, URZ, 0x2, UP0 ;  /* 0x00000002ff057887 */ /* 0x000fe40008000000 */
[----:B------:R-:W-:Y:S02]  /*1670*/  USEL UR4, URZ, 0x4, UP0 ;  /* 0x00000004ff047887 */ /* 0x000fe40008000000 */
[----:B------:R-:W-:Y:S02]  /*1680*/  USEL UR7, URZ, 0x8, UP0 ;  /* 0x00000008ff077887 */ /* 0x000fe40008000000 */
[----:B------:R-:W-:Y:S02]  /*1690*/  USEL UR6, URZ, 0x10, UP0 ;  /* 0x00000010ff067887 */ /* 0x000fe40008000000 */
[----:B------:R-:W-:Y:S02]  /*16a0*/  USEL UR8, URZ, 0x20, UP0 ;  /* 0x00000020ff087887 */ /* 0x000fe40008000000 */
[----:B------:R-:W-:-:S02]  /*16b0*/  USEL UR12, URZ, 0x40, UP0 ;  /* 0x00000040ff0c7887 */ /* 0x000fc40008000000 */
[----:B------:R-:W-:Y:S02]  /*16c0*/  USEL UR13, URZ, 0x80, UP0 ;  /* 0x00000080ff0d7887 */ /* 0x000fe40008000000 */
[----:B------:R-:W-:-:S04]  /*16d0*/  UISETP.NE.AND UP0, UPT, UR60, URZ, UPT ;  /* 0x000000ff3c00728c */ /* 0x000fc8000bf05270 */
[----:B------:R-:W-:-:S04]  /*16e0*/  UISETP.EQ.OR UP0, UPT, UR57, URZ, !UP0 ;  /* 0x000000ff3900728c */ /* 0x000fc8000c702670 */
[----:B------:R-:W-:Y:S02]  /*16f0*/  USEL UR11, URZ, 0x1, !UP0 ;  /* 0x00000001ff0b7887 */ /* 0x000fe4000c000000 */
[----:B------:R-:W-:-:S04]  /*1700*/  UISETP.NE.AND UP0, UPT, UR57, 0x1, UPT ;  /* 0x000000013900788c */ /* 0x000fc8000bf05270 */
[----:B------:R-:W-:Y:S02]  /*1710*/  USEL UR10, UR5, 0x2, UP0 ;  /* 0x00000002050a7887 */ /* 0x000fe40008000000 */
[----:B------:R-:W-:-:S04]  /*1720*/  UISETP.NE.AND UP0, UPT, UR57, 0x2, UPT ;  /* 0x000000023900788c */ /* 0x000fc8000bf05270 */
[----:B------:R-:W-:Y:S02]  /*1730*/  USEL UR4, UR4, 0x4, UP0 ;  /* 0x0000000404047887 */ /* 0x000fe40008000000 */
[----:B------:R-:W-:Y:S02]  /*1740*/  UISETP.NE.AND UP0, UPT, UR57, 0x3, UPT ;  /* 0x000000033900788c */ /* 0x000fe4000bf05270 */
[----:B------:R-:W-:Y:S02]  /*1750*/  UIADD3 UR4, UPT, UPT, UR4, UR10, UR11 ;  /* 0x0000000a04047290 */ /* 0x000fe4000fffe00b */
        /* <DEDUP_REMOVED lines=10> */
[----:B------:R-:W-:-:S04]  /*1800*/  USEL UR5, UR13, 0x80, UP0 ;  /* 0x000000800d057887 */ /* 0x000fc80008000000 */
[----:B------:R-:W-:-:S06]  /*1810*/  UIADD3 UR4, UPT, UPT, UR4, UR5, URZ ;  /* 0x0000000504047290 */ /* 0x000fcc000fffe0ff */
[----:B------:R-:W-:-:S07]  /*1820*/  MOV R2, UR4 ;  /* 0x0000000400027c02 */ /* 0x000fce0008000f00 */
.L_x_18:
[----:B------:R-:W1:Y:S01]  /*1830*/  S2UR UR36, SR_CTAID.Z ;  /* 0x00000000002479c3 */ /* 0x000e620000002700 */
[----:B------:R-:W-:-:S09]  /*1840*/  UISETP.GE.AND UP0, UPT, UR19, 0x1, UPT ;  /* 0x000000011300788c */ /* 0x000fd2000bf06270 */
[----:B------:R-:W-:Y:S05]  /*1850*/  BRA.U !UP0, `(.L_x_19) ;  /* 0x0000000108d07547 */ /* 0x000fea000b800000 */
[----:B------:R-:W2:Y:S01]  /*1860*/  LDCU UR20, c[0x0][0xb0c] ;  /* 0x00016180ff1477ac */ /* 0x000ea20008000800 */
[----:B------:R-:W3:Y:S01]  /*1870*/  LDCU.128 UR12, c[0x0][0xb10] ;  /* 0x00016200ff0c77ac */ /* 0x000ee20008000c00 */
[----:B------:R-:W4:Y:S01]  /*1880*/  LDCU UR6, c[0x0][0x370] ;  /* 0x00006e00ff0677ac */ /* 0x000f220008000800 */
[----:B------:R-:W1:Y:S01]  /*1890*/  LDCU UR7, c[0x0][0x374] ;  /* 0x00006e80ff0777ac */ /* 0x000e620008000800 */
[----:B------:R-:W1:Y:S01]  /*18a0*/  LDCU UR21, c[0x0][0xb20] ;  /* 0x00016400ff1577ac */ /* 0x000e620008000800 */
[----:B--2---:R-:W-:Y:S02]  /*18b0*/  UISETP.NE.AND UP0, UPT, UR20, 0x1, UPT ;  /* 0x000000011400788c */ /* 0x004fe4000bf05270 */
[----:B---3--:R-:W-:Y:S01]  /*18c0*/  UIMAD.WIDE.U32 UR4, UR46, UR12, URZ ;  /* 0x0000000c2e0472a5 */ /* 0x008fe2000f8e00ff */
[----:B------:R-:W2:Y:S01]  /*18d0*/  LDCU.64 UR8, c[0x0][0xb28] ;  /* 0x00016500ff0877ac */ /* 0x000ea20008000a00 */
[----:B----4-:R-:W-:Y:S02]  /*18e0*/  UIMAD.WIDE.U32 UR10, UR6, UR12, URZ ;  /* 0x0000000c060a72a5 */ /* 0x010fe4000f8e00ff */
[----:B------:R-:W-:-:S02]  /*18f0*/  USHF.R.U32.HI UR5, URZ, UR13, UR5 ;  /* 0x0000000dff057299 */ /* 0x000fc40008011605 */
[----:B------:R-:W-:Y:S02]  /*1900*/  UISETP.NE.AND UP2, UPT, UR19, 0x1, UPT ;  /* 0x000000011300788c */ /* 0x000fe4000bf45270 */
[----:B------:R-:W-:Y:S01]  /*1910*/  USEL UR5, UR46, UR5, !UP0 ;  /* 0x000000052e057287 */ /* 0x000fe2000c000000 */
[----:B------:R-:W-:Y:S01]  /*1920*/  UMOV UR10, UR11 ;  /* 0x0000000b000a7c82 */ /* 0x000fe20008000000 */
[----:B------:R-:W-:Y:S02]  /*1930*/  UIMAD.WIDE.U32 UR16, UR45, UR15, URZ ;  /* 0x0000000f2d1072a5 */ /* 0x000fe4000f8e00ff */
[----:B------:R-:W-:Y:S02]  /*1940*/  @UP0 USHF.R.U32.HI UR6, URZ, UR13, UR10 ;  /* 0x0000000dff060299 */ /* 0x000fe4000801160a */
[----:B------:R-:W-:Y:S02]  /*1950*/  UISETP.NE.AND UP0, UPT, UR14, 0x1, UPT ;  /* 0x000000010e00788c */ /* 0x000fe4000bf05270 */
[----:B-1----:R-:W-:-:S02]  /*1960*/  UIMAD.WIDE.U32 UR10, UR7, UR15, URZ ;  /* 0x0000000f070a72a5 */ /* 0x002fc4000f8e00ff */
[----:B--2---:R-:W-:Y:S01]  /*1970*/  UIMAD.WIDE.U32 UR12, UR6, UR8, URZ ;  /* 0x00000008060c72a5 */ /* 0x004fe2000f8e00ff */
[----:B------:R-:W-:Y:S02]  /*1980*/  UMOV UR4, UR17 ;  /* 0x0000001100047c82 */ /* 0x000fe40008000000 */
[----:B------:R-:W-:Y:S02]  /*1990*/  USHF.R.U32.HI UR4, URZ, UR21, UR4 ;  /* 0x00000015ff047299 */ /* 0x000fe40008011604 */
[----:B------:R-:W-:Y:S02]  /*19a0*/  UMOV UR10, UR11 ;  /* 0x0000000b000a7c82 */ /* 0x000fe40008000000 */
[----:B------:R-:W-:Y:S01]  /*19b0*/  UMOV UR12, UR13 ;  /* 0x0000000d000c7c82 */ /* 0x000fe20008000000 */
[----:B------:R-:W-:Y:S02]  /*19c0*/  @UP0 USHF.R.U32.HI UR7, URZ, UR21, UR10 ;  /* 0x00000015ff070299 */ /* 0x000fe4000801160a */
[----:B------:R-:W-:-:S02]  /*19d0*/  USEL UR4, UR45, UR4, !UP0 ;  /* 0x000000042d047287 */ /* 0x000fc4000c000000 */
[----:B------:R-:W-:Y:S02]  /*19e0*/  UIMAD.WIDE.U32 UR10, UR7, UR8, URZ ;  /* 0x00000008070a72a5 */ /* 0x000fe4000f8e00ff */
[----:B------:R-:W-:Y:S02]  /*19f0*/  @UP2 USHF.R.U32.HI UR6, URZ, UR9, UR12 ;  /* 0x00000009ff062299 */ /* 0x000fe4000801160c */
[----:B------:R-:W-:-:S03]  /*1a00*/  UIMAD.WIDE.U32 UR12, UR4, UR8, URZ ;  /* 0x00000008040c72a5 */ /* 0x000fc6000f8e00ff */
[----:B------:R-:W-:Y:S02]  /*1a10*/  UMOV UR10, UR11 ;  /* 0x0000000b000a7c82 */ /* 0x000fe40008000000 */
[----:B------:R-:W-:Y:S02]  /*1a20*/  @UP2 USHF.R.U32.HI UR7, URZ, UR9, UR10 ;  /* 0x00000009ff072299 */ /* 0x000fe4000801160a */
[----:B------:R-:W-:Y:S02]  /*1a30*/  UIMAD UR10, UR6, UR19, URZ ;  /* 0x00000013060a72a4 */ /* 0x000fe4000f8e02ff */
[----:B------:R-:W-:-:S04]  /*1a40*/  UIMAD UR7, UR7, UR19, URZ ;  /* 0x00000013070772a4 */ /* 0x000fc8000f8e02ff */
[----:B------:R-:W-:-:S03]  /*1a50*/  UISETP.GE.AND UP0, UPT, UR4, UR7, UPT ;  /* 0x000000070400728c */ /* 0x000fc6000bf06270 */
[----:B------:R-:W-:Y:S01]  /*1a60*/  UMOV UR7, UR13 ;  /* 0x0000000d00077c82 */ /* 0x000fe20008000000 */
[----:B------:R-:W-:Y:S02]  /*1a70*/  UISETP.GE.OR UP0, UPT, UR5, UR10, UP0 ;  /* 0x0000000a0500728c */ /* 0x000fe40008706670 */
[----:B------:R-:W-:Y:S02]  /*1a80*/  UIMAD.WIDE.U32 UR10, UR5, UR8, URZ ;  /* 0x00000008050a72a5 */ /* 0x000fe4000f8e00ff */
[----:B------:R-:W-:Y:S02]  /*1a90*/  USHF.R.U32.HI UR7, URZ, UR9, UR7 ;  /* 0x00000009ff077299 */ /* 0x000fe40008011607 */
[----:B------:R-:W-:Y:S02]  /*1aa0*/  UIADD3 UR10, UPT, UPT, -UR4, URZ, URZ ;  /* 0x000000ff040a7290 */ /* 0x000fe4000fffe1ff */
[----:B------:R-:W-:Y:S02]  /*1ab0*/  USEL UR7, UR4, UR7, !UP2 ;  /* 0x0000000704077287 */ /* 0x000fe4000d000000 */
[----:B------:R-:W-:Y:S01]  /*1ac0*/  UIMAD UR10, UR14, UR10, UR45 ;  /* 0x0000000a0e0a72a4 */ /* 0x000fe2000f8e022d */
[----:B------:R-:W-:Y:S01]  /*1ad0*/  @!UP0 UMOV UR8, UR11 ;  /* 0x0000000b00088c82 */ /* 0x000fe20008000000 */
[----:B------:R-:W-:-:S02]  /*1ae0*/  UIADD3 UR11, UPT, UPT, -UR5, URZ, URZ ;  /* 0x000000ff050b7290 */ /* 0x000fc4000fffe1ff */
[----:B------:R-:W-:Y:S02]  /*1af0*/  @!UP0 USHF.R.U32.HI UR8, URZ, UR9, UR8 ;  /* 0x00000009ff088299 */ /* 0x000fe40008011608 */
[----:B------:R-:W-:Y:S02]  /*1b00*/  UIADD3 UR9, UPT, UPT, -UR7, URZ, URZ ;  /* 0x000000ff07097290 */ /* 0x000fe4000fffe1ff */
[----:B------:R-:W-:Y:S02]  /*1b10*/  @!UP0 USEL UR8, UR5, UR8, !UP2 ;  /* 0x0000000805088287 */ /* 0x000fe4000d000000 */
[----:B------:R-:W-:Y:S02]  /*1b20*/  UIMAD UR9, UR19, UR9, UR4 ;  /* 0x00000009130972a4 */ /* 0x000fe4000f8e0204 */
[----:B------:R-:W-:Y:S02]  /*1b30*/  @!UP0 UIADD3 UR7, UPT, UPT, UR7, -UR8, URZ ;  /* 0x8000000807078290 */ /* 0x000fe4000fffe0ff */
[----:B------:R-:W-:-:S02]  /*1b40*/  @!UP0 UIMAD UR6, UR9, UR6, UR8 ;  /* 0x00000006090682a4 */ /* 0x000fc4000f8e0208 */
[----:B------:R-:W-:Y:S02]  /*1b50*/  @!UP0 UIMAD UR4, UR7, UR19, UR5 ;  /* 0x00000013070482a4 */ /* 0x000fe4000f8e0205 */
[----:B------:R-:W-:Y:S02]  /*1b60*/  UIMAD UR46, UR20, UR11, UR46 ;  /* 0x0000000b142e72a4 */ /* 0x000fe4000f8e022e */
[----:B------:R-:W-:Y:S01]  /*1b70*/  UIMAD UR45, UR4, UR14, UR10 ;  /* 0x0000000e042d72a4 */ /* 0x000fe2000f8e020a */
[----:B------:R-:W-:Y:S02]  /*1b80*/  @!UP0 UMOV UR5, UR6 ;  /* 0x0000000600058c82 */ /* 0x000fe40008000000 */
[----:B------:R-:W-:-:S12]  /*1b90*/  UIMAD UR46, UR5, UR20, UR46 ;  /* 0x00000014052e72a4 */ /* 0x000fd8000f8e022e */
.L_x_19:
[----:B------:R-:W-:-:S09]  /*1ba0*/  UISETP.NE.AND UP0, UPT, UR22, 0x1, UPT ;  /* 0x000000011600788c */ /* 0x000fd2000bf05270 */
[----:B------:R-:W-:Y:S05]  /*1bb0*/  BRA.U UP0, `(.L_x_20) ;  /* 0x0000000100407547 */ /* 0x000fea000b800000 */
[----:B------:R-:W2:Y:S01]  /*1bc0*/  LDCU.128 UR8, c[0x0][0xb10] ;  /* 0x00016200ff0877ac */ /* 0x000ea20008000c00 */
[----:B------:R-:W3:Y:S01]  /*1bd0*/  LDCU UR12, c[0x0][0xb0c] ;  /* 0x00016180ff0c77ac */ /* 0x000ee20008000800 */
[----:B------:R-:W4:Y:S01]  /*1be0*/  LDCU UR13, c[0x0][0xb20] ;  /* 0x00016400ff0d77ac */ /* 0x000f220008000800 */
[----:B--2---:R-:W-:Y:S02]  /*1bf0*/  UIMAD.WIDE.U32 UR4, UR46, UR8, URZ ;  /* 0x000000082e0472a5 */ /* 0x004fe4000f8e00ff */
[----:B------:R-:W-:Y:S02]  /*1c00*/  UIMAD.WIDE.U32 UR6, UR45, UR11, URZ ;  /* 0x0000000b2d0672a5 */ /* 0x000fe4000f8e00ff */
[----:B---3--:R-:W-:Y:S02]  /*1c10*/  UISETP.NE.AND UP0, UPT, UR12, 0x1, UPT ;  /* 0x000000010c00788c */ /* 0x008fe4000bf05270 */
[----:B------:R-:W-:-:S03]  /*1c20*/  USHF.R.U32.HI UR5, URZ, UR9, UR5 ;  /* 0x00000009ff057299 */ /* 0x000fc60008011605 */
[----:B------:R-:W-:Y:S01]  /*1c30*/  UMOV UR4, UR7 ;  /* 0x0000000700047c82 */ /* 0x000fe20008000000 */
[----:B------:R-:W-:Y:S02]  /*1c40*/  USEL UR5, UR46, UR5, !UP0 ;  /* 0x000000052e057287 */ /* 0x000fe4000c000000 */
[----:B------:R-:W-:Y:S02]  /*1c50*/  UISETP.NE.AND UP0, UPT, UR10, 0x1, UPT ;  /* 0x000000010a00788c */ /* 0x000fe4000bf05270 */
[----:B----4-:R-:W-:-:S04]  /*1c60*/  USHF.R.U32.HI UR4, URZ, UR13, UR4 ;  /* 0x0000000dff047299 */ /* 0x010fc80008011604 */
[----:B------:R-:W-:-:S04]  /*1c70*/  USEL UR4, UR45, UR4, !UP0 ;  /* 0x000000042d047287 */ /* 0x000fc8000c000000 */
[----:B------:R-:W-:Y:S02]  /*1c80*/  UIADD3 UR6, UPT, UPT, UR5, -UR4, URZ ;  /* 0x8000000405067290 */ /* 0x000fe4000fffe0ff */
[----:B------:R-:W-:Y:S02]  /*1c90*/  UIADD3 UR4, UPT, UPT, -UR5, UR4, URZ ;  /* 0x0000000405047290 */ /* 0x000fe4000fffe1ff */
[----:B------:R-:W-:Y:S02]  /*1ca0*/  UIMAD UR45, UR6, UR10, UR45 ;  /* 0x0000000a062d72a4 */ /* 0x000fe4000f8e022d */
[----:B------:R-:W-:-:S12]  /*1cb0*/  UIMAD UR46, UR4, UR12, UR46 ;  /* 0x0000000c042e72a4 */ /* 0x000fd8000f8e022e */
.L_x_20:
[----:B------:R-:W-:Y:S01]  /*1cc0*/  UISETP.NE.AND UP0, UPT, UR18, 0x2, UPT ;  /* 0x000000021200788c */ /* 0x000fe2000bf05270 */
[----:B------:R-:W-:Y:S09]  /*1cd0*/  BRA.U !UP6, `(.L_x_21) ;  /* 0x000000010e0c7547 */ /* 0x000ff2000b800000 */
[----:B------:R-:W-:Y:S01]  /*1ce0*/  UCGABAR_WAIT ;  /* 0x0000000000007dc7 */ /* 0x000fe20008000000 */
[----:B------:R-:W-:Y:S01]  /*1cf0*/  CCTL.IVALL ;  /* 0x00000000ff00798f */ /* 0x000fe20002000000 */
[----:B------:R-:W-:Y:S05]  /*1d00*/  BRA `(.L_x_22) ;  /* 0x0000000000047947 */ /* 0x000fea0003800000 */
.L_x_21:
[----:B------:R-:W-:Y:S06]  /*1d10*/  BAR.SYNC.DEFER_BLOCKING 0x0 ;  /* 0x0000000000007b1d */ /* 0x000fec0000010000 */
.L_x_22:
[----:B------:R-:W-:Y:S05]  /*1d20*/  BRA.U UP0, `(.L_x_23) ;  /* 0x0000002d00c87547 */ /* 0x000fea000b800000 */
[----:B------:R-:W2:Y:S01]  /*1d30*/  LDCU UR6, c[0x0][0x38c] ;  /* 0x00007180ff0677ac */ /* 0x000ea20008000800 */
[----:B------:R-:W-:Y:S01]  /*1d40*/  PLOP3.LUT P1, PT, PT, PT, UP3, 0x80, 0x8 ;  /* 0x000000000008781c */ /* 0x000fe20003f2f038 */
[----:B------:R-:W-:Y:S01]  /*1d50*/  IMAD.MOV.U32 R12, RZ, RZ, 0x1 ;  /* 0x00000001ff0c7424 */ /* 0x000fe200078e00ff */
[----:B------:R-:W-:Y:S01]  /*1d60*/  ISETP.EQ.OR P2, PT, R0, RZ, P3 ;  /* 0x000000ff0000720c */ /* 0x000fe20001f42670 */
[----:B------:R-:W-:Y:S01]  /*1d70*/  UISETP.NE.AND UP1, UPT, UR18, URZ, UPT ;  /* 0x000000ff1200728c */ /* 0x000fe2000bf25270 */
[----:B------:R-:W-:Y:S01]  /*1d80*/  PLOP3.LUT P1, PT, P1, PT, PT, 0x8, 0x80 ;  /* 0x000000000080781c */ /* 0x000fe20000f2e170 */
[----:B------:R-:W-:Y:S01]  /*1d90*/  USEL UR25, URZ, 0x1, UP4 ;  /* 0x00000001ff197887 */ /* 0x000fe2000a000000 */
[----:B------:R-:W-:Y:S01]  /*1da0*/  CS2R R10, SRZ ;  /* 0x00000000000a7805 */ /* 0x000fe2000001ff00 */
[----:B------:R-:W-:Y:S01]  /*1db0*/  IMAD.MOV.U32 R9, RZ, RZ, RZ ;  /* 0x000000ffff097224 */ /* 0x000fe200078e00ff */
[----:B------:R-:W3:Y:S01]  /*1dc0*/  LDCU UR39, c[0x0][0x370] ;  /* 0x00006e00ff2777ac */ /* 0x000ee20008000800 */
[----:B------:R-:W-:Y:S01]  /*1dd0*/  IMAD.MOV.U32 R8, RZ, RZ, 0x1 ;  /* 0x00000001ff087424 */ /* 0x000fe200078e00ff */
[----:B------:R-:W4:Y:S01]  /*1de0*/  LDCU.64 UR28, c[0x0][0x348] ;  /* 0x00006900ff1c77ac */ /* 0x000f220008000a00 */
[----:B------:R-:W-:-:S02]  /*1df0*/  USHF.R.U32.HI UR44, URZ, 0x5, UR24 ;  /* 0x00000005ff2c7899 */ /* 0x000fc40008011618 */
[----:B--2---:R-:W-:Y:S02]  /*1e00*/  UIADD3 UR5, UPT, UPT, UR6, 0x1f, URZ ;  /* 0x0000001f06057890 */ /* 0x004fe4000fffe0ff */
[----:B------:R-:W-:Y:S02]  /*1e10*/  UIADD3 UR47, UPT, UPT, UR6, 0x3e, URZ ;  /* 0x0000003e062f7890 */ /* 0x000fe4000fffe0ff */
[----:B------:R-:W-:Y:S01]  /*1e20*/  USHF.R.S32.HI UR4, URZ, 0x1f, UR5 ;  /* 0x0000001fff047899 */ /* 0x000fe20008011405 */
[----:B------:R-:W2:Y:S03]  /*1e30*/  LDCU UR38, c[0x0][0x374] ;  /* 0x00006e80ff2677ac */ /* 0x000ea60008000800 */
[----:B------:R-:W-:Y:S02]  /*1e40*/  ULEA.HI UR4, UR4, UR5, URZ, 0x5 ;  /* 0x0000000504047291 */ /* 0x000fe4000f8f28ff */
[----:B------:R-:W-:-:S02]  /*1e50*/  USEL UR25, UR25, 0x2, UP1 ;  /* 0x0000000219197887 */ /* 0x000fc40008800000 */
[----:B------:R-:W-:Y:S02]  /*1e60*/  USHF.R.S32.HI UR41, URZ, 0x5, UR4 ;  /* 0x00000005ff297899 */ /* 0x000fe40008011404 */
[----:B------:R-:W-:Y:S02]  /*1e70*/  UIADD3 UR4, UPT, UPT, UR6, -0x1, URZ ;  /* 0xffffffff06047890 */ /* 0x000fe4000fffe0ff */
[----:B------:R-:W-:Y:S02]  /*1e80*/  UISETP.LT.U32.AND UP0, UPT, UR41, 0x36, UPT ;  /* 0x000000362900788c */ /* 0x000fe4000bf01070 */
[----:B------:R-:W-:Y:S02]  /*1e90*/  UISETP.GE.U32.AND UP2, UPT, UR4, -0x3f, UPT ;  /* 0xffffffc10400788c */ /* 0x000fe4000bf46070 */
[----:B------:R-:W-:Y:S01]  /*1ea0*/  USEL UR40, UR41, 0x36, UP0 ;  /* 0x0000003629287887 */ /* 0x000fe20008000000 */
[----:B------:R-:W-:-:S03]  /*1eb0*/  UMOV UR5, URZ ;  /* 0x000000ff00057c82 */ /* 0x000fc60008000000 */
[----:B------:R-:W-:Y:S02]  /*1ec0*/  UIADD3 UR21, UPT, UPT, UR40, -0x1, URZ ;  /* 0xffffffff28157890 */ /* 0x000fe4000fffe0ff */
[----:B------:R-:W-:-:S03]  /*1ed0*/  UIADD3 UR43, UPT, UPT, UR41, -UR40, URZ ;  /* 0x80000028292b7290 */ /* 0x000fc6000fffe0ff */
[----:B------:R-:W-:-:S04]  /*1ee0*/  @UP2 UIADD3 UR21, UPT, UPT, UR40, URZ, URZ ;  /* 0x000000ff28152290 */ /* 0x000fc8000fffe0ff */
[----:B--234-:R-:W-:-:S12]  /*1ef0*/  UIADD3 UR21, UPT, UPT, UR21, 0x1, URZ ;  /* 0x0000000115157890 */ /* 0x01cfd8000fffe0ff */
.L_x_43:
[----:B------:R-:W-:Y:S01]  /*1f00*/  UISETP.NE.AND UP0, UPT, UR52, URZ, UPT ;  /* 0x000000ff3400728c */ /* 0x000fe2000bf05270 */
[----:B------:R-:W2:Y:S08]  /*1f10*/  S2UR UR52, SR_CgaCtaId ;  /* 0x00000000003479c3 */ /* 0x000eb00000008800 */
[----:B------:R-:W-:Y:S05]  /*1f20*/  BRA.U UP0, `(.L_x_24) ;  /* 0x0000000100347547 */ /* 0x000fea000b800000 */
[----:B------:R-:W3:Y:S01]  /*1f30*/  S2R R0, SR_CgaCtaId ;  /* 0x0000000000007919 */ /* 0x000ee20000008800 */
[----:B------:R-:W-:-:S04]  /*1f40*/  MOV R2, 0x400 ;  /* 0x0000040000027802 */ /* 0x000fc80000000f00 */
[----:B---3--:R-:W-:Y:S02]  /*1f50*/  LEA R0, R0, R2, 0x18 ;  /* 0x0000000200007211 */ /* 0x008fe400078ec0ff */
[----:B------:R-:W-:-:S03]  /*1f60*/  SHF.L.U32 R2, R8, 0x1f, RZ ;  /* 0x0000001f08027819 */ /* 0x000fc600000006ff */
[----:B------:R-:W-:-:S04]  /*1f70*/  IMAD R0, R9, 0x8, R0 ;  /* 0x0000000809007824 */ /* 0x000fc800078e0200 */
[----:B------:R-:W3:Y:S02]  /*1f80*/  SYNCS.PHASECHK.TRANS64.TRYWAIT P0, [R0+URZ+0x3f0], R2 ;  /* 0x0003f002000075a7 */ /* 0x000ee400080011ff */
[----:B---3--:R-:W-:Y:S05]  /*1f90*/  @!P0 BRA `(.L_x_25) ;  /* 0x0000006800e08947 */ /* 0x008fea0003800000 */
.L_x_153:
[----:B------:R-:W-:Y:S01]  /*1fa0*/  VIADD R9, R9, 0x1 ;  /* 0x0000000109097836 */ /* 0x000fe20000000000 */
[----:B------:R3:W-:Y:S04]  /*1fb0*/  SYNCS.ARRIVE.TRANS64.A1T0 RZ, [R0+URZ+0x3e0], RZ ;  /* 0x0003e0ff00ff79a7 */ /* 0x0007e800081000ff */
[----:B------:R-:W-:-:S04]  /*1fc0*/  ISETP.NE.AND P0, PT, R9, 0x2, PT ;  /* 0x000000020900780c */ /* 0x000fc80003f05270 */
[----:B------:R-:W-:Y:S02]  /*1fd0*/  SEL R9, R9, RZ, P0 ;  /* 0x000000ff09097207 */ /* 0x000fe40000000000 */
[----:B---3--:R-:W-:-:S04]  /*1fe0*/  SEL R0, RZ, 0x1, P0 ;  /* 0x00000001ff007807 */ /* 0x008fc80000000000 */
[----:B------:R-:W-:-:S07]  /*1ff0*/  LOP3.LUT R8, R8, R0, RZ, 0x3c, !PT ;  /* 0x0000000008087212 */ /* 0x000fce00078e3cff */
.L_x_24:
[----:B------:R-:W-:Y:S01]  /*2000*/  UMOV UR6, 0x400 ;  /* 0x0000040000067882 */ /* 0x000fe20000000000 */
[----:B------:R-:W-:Y:S01]  /*2010*/  SHF.L.U32 R0, R12, 0x1f, RZ ;  /* 0x0000001f0c007819 */ /* 0x000fe200000006ff */
[----:B--2---:R-:W-:Y:S02]  /*2020*/  ULEA UR6, UR52, UR6, 0x18 ;  /* 0x0000000634067291 */ /* 0x004fe4000f8ec0ff */
[----:B------:R-:W-:Y:S02]  /*2030*/  UISETP.GE.U32.AND UP0, UPT, UR47, 0x3f, UPT ;  /* 0x0000003f2f00788c */ /* 0x000fe4000bf06070 */
[----:B------:R-:W-:Y:S02]  /*2040*/  ULEA UR4, UR5, UR6, 0x3 ;  /* 0x0000000605047291 */ /* 0x000fe4000f8e18ff */
[----:B------:R-:W-:Y:S02]  /*2050*/  USHF.L.U32 UR35, UR46, 0x6, URZ ;  /* 0x000000062e237899 */ /* 0x000fe400080006ff */
[----:B------:R-:W-:Y:S01]  /*2060*/  ULEA UR11, UR45, UR44, 0x6 ;  /* 0x0000002c2d0b7291 */ /* 0x000fe2000f8e30ff */
[----:B------:R-:W-:-:S04]  /*2070*/  UMOV UR13, URZ ;  /* 0x000000ff000d7c82 */ /* 0x000fc80008000000 */
[----:B------:R2:W3:Y:S01]  /*2080*/  SYNCS.PHASECHK.TRANS64.TRYWAIT P0, [UR4+0x1b0], R0 ;  /* 0x0001b000ff0075a7 */ /* 0x0004e20008001104 */
[----:B------:R-:W-:Y:S06]  /*2090*/  BRA.U !UP0, `(.L_x_26) ;  /* 0x0000000108bc7547 */ /* 0x000fec000b800000 */
[----:B------:R-:W-:Y:S01]  /*20a0*/  UMOV UR7, URZ ;  /* 0x000000ff00077c82 */ /* 0x000fe20008000000 */
[----:B------:R-:W-:-:S05]  /*20b0*/  UMOV UR4, UR5 ;  /* 0x0000000500047c82 */ /* 0x000fca0008000000 */
.L_x_32:
[----:B------:R-:W-:Y:S01]  /*20c0*/  ULEA UR33, UR4, UR6, 0x3 ;  /* 0x0000000604217291 */ /* 0x000fe2000f8e18ff */
[----:B---3--:R-:W-:Y:S01]  /*20d0*/  @!P3 MOV R2, 0x1000 ;  /* 0x000010000002b802 */ /* 0x008fe20000000f00 */
[----:B-1-34-:R-:W-:Y:S10]  /*20e0*/  @P0 BRA `(.L_x_27) ;  /* 0x00000000000c0947 */ /* 0x01aff40003800000 */
[----:B------:R-:W-:-:S04]  /*20f0*/  SHF.L.U32 R3, R12, 0x1f, RZ ;  /* 0x0000001f0c037819 */ /* 0x000fc800000006ff */
[----:B------:R-:W3:Y:S02]  /*2100*/  SYNCS.PHASECHK.TRANS64.TRYWAIT P0, [UR33+0x1b0], R3 ;  /* 0x0001b003ff0075a7 */ /* 0x000ee40008001121 */
[----:B---3--:R-:W-:Y:S05]  /*2110*/  @!P0 BRA `(.L_x_28) ;  /* 0x0000006800948947 */ /* 0x008fea0003800000 */
.L_x_27:
[----:B------:R3:W-:Y:S01]  /*2120*/  @!P3 SYNCS.ARRIVE.TRANS64 RZ, [UR33], R2 ;  /* 0x00000002ffffb9a7 */ /* 0x0007e20008000021 */
[----:B------:R-:W-:-:S04]  /*2130*/  ULOP3.LUT UR5, UR25, 0x2, URZ, 0xfc, !UPT ;  /* 0x0000000219057892 */ /* 0x000fc8000f8efcff */
[----:B------:R-:W-:-:S09]  /*2140*/  UISETP.NE.AND UP0, UPT, UR5, 0x2, UPT ;  /* 0x000000020500788c */ /* 0x000fd2000bf05270 */
[----:B------:R-:W-:Y:S05]  /*2150*/  BRA.U UP0, `(.L_x_29) ;  /* 0x0000000100047547 */ /* 0x000fea000b800000 */
[----:B-1----:R-:W-:Y:S05]  /*2160*/  BPT.TRAP 0x1 ;  /* 0x000000040000795c */ /* 0x002fea0000300000 */
.L_x_29:
[----:B------:R-:W-:Y:S04]  /*2170*/  BSSY.RECONVERGENT B0, `(.L_x_30) ;  /* 0x0000003000007945 */ /* 0x000fe80003800200 */
[----:B------:R-:W-:Y:S05]  /*2180*/  @P2 BRA `(.L_x_31) ;  /* 0x0000000000042947 */ /* 0x000fea0003800000 */
[----:B-1----:R-:W-:Y:S05]  /*2190*/  BPT.TRAP 0x1 ;  /* 0x000000040000795c */ /* 0x002fea0000300000 */
.L_x_31:
[----:B-1----:R-:W-:Y:S05]  /*21a0*/  BSYNC.RECONVERGENT B0 ;  /* 0x0000000000007941 */ /* 0x002fea0003800200 */
.L_x_30:
[----:B------:R-:W-:Y:S02]  /*21b0*/  UIADD3 UR5, UPT, UPT, UR4, 0x1, URZ ;  /* 0x0000000104057890 */ /* 0x000fe4000fffe0ff */
[----:B------:R-:W-:Y:S02]  /*21c0*/  USHF.L.U32 UR34, UR7, 0x5, URZ ;  /* 0x0000000507227899 */ /* 0x000fe400080006ff */
[----:B------:R-:W-:Y:S02]  /*21d0*/  UISETP.NE.AND UP0, UPT, UR5, 0x36, UPT ;  /* 0x000000360500788c */ /* 0x000fe4000bf05270 */
[----:B------:R-:W-:Y:S02]  /*21e0*/  USHF.L.U32 UR32, UR4, 0xb, URZ ;  /* 0x0000000b04207899 */ /* 0x000fe400080006ff */
[----:B------:R-:W-:Y:S02]  /*21f0*/  USEL UR9, URZ, 0x1, UP0 ;  /* 0x00000001ff097887 */ /* 0x000fe40008000000 */
[----:B------:R-:W-:-:S02]  /*2200*/  USEL UR5, UR5, URZ, UP0 ;  /* 0x000000ff05057287 */ /* 0x000fc40008000000 */
[----:B------:R-:W-:Y:S02]  /*2210*/  UIADD3 UR14, UP0, UPT, UR28, 0x180, URZ ;  /* 0x000001801c0e7890 */ /* 0x000fe4000ff1e0ff */
[----:B------:R-:W-:Y:S01]  /*2220*/  ULEA UR8, UR5, UR6, 0x3 ;  /* 0x0000000605087291 */ /* 0x000fe2000f8e18ff */
[----:B------:R-:W-:Y:S01]  /*2230*/  LOP3.LUT R12, R12, UR9, RZ, 0x3c, !PT ;  /* 0x000000090c0c7c12 */ /* 0x000fe2000f8e3cff */
[----:B------:R-:W-:Y:S02]  /*2240*/  UIADD3 UR7, UPT, UPT, UR7, 0x1, URZ ;  /* 0x0000000107077890 */ /* 0x000fe4000fffe0ff */
[----:B------:R-:W-:Y:S01]  /*2250*/  UIADD3 UR16, UP1, UPT, UR28, 0x80, URZ ;  /* 0x000000801c107890 */ /* 0x000fe2000ff3e0ff */
[----:B--2---:R-:W-:Y:S01]  /*2260*/  SHF.L.U32 R0, R12, 0x1f, RZ ;  /* 0x0000001f0c007819 */ /* 0x004fe200000006ff */
[----:B------:R-:W-:Y:S02]  /*2270*/  UIADD3.X UR15, UPT, UPT, URZ, UR29, URZ, UP0, !UPT ;  /* 0x0000001dff0f7290 */ /* 0x000fe400087fe4ff */
[----:B------:R-:W-:Y:S01]  /*2280*/  UISETP.NE.AND UP0, UPT, UR7, UR21, UPT ;  /* 0x000000150700728c */ /* 0x000fe2000bf05270 */
[----:B------:R4:W1:Y:S01]  /*2290*/  SYNCS.PHASECHK.TRANS64.TRYWAIT P0, [UR8+0x1b0], R0 ;  /* 0x0001b000ff0075a7 */ /* 0x0008620008001108 */
[----:B------:R-:W-:-:S02]  /*22a0*/  ULOP3.LUT UR8, UR32, UR24, URZ, 0xfc, !UPT ;  /* 0x0000001820087292 */ /* 0x000fc4000f8efcff */
[----:B------:R-:W-:Y:S02]  /*22b0*/  UIADD3.X UR17, UPT, UPT, URZ, UR29, URZ, UP1, !UPT ;  /* 0x0000001dff117290 */ /* 0x000fe40008ffe4ff */
[----:B------:R-:W-:Y:S02]  /*22c0*/  UIADD3 UR32, UPT, UPT, UR6, 0x2800, UR32 ;  /* 0x0000280006207890 */ /* 0x000fe4000fffe020 */
[----:B------:R-:W-:Y:S01]  /*22d0*/  UIADD3 UR8, UPT, UPT, UR6, 0x1d800, UR8 ;  /* 0x0001d80006087890 */ /* 0x000fe2000fffe008 */
[----:B------:R-:W-:Y:S01]  /*22e0*/  UMOV UR18, 0x0 ;  /* 0x0000000000127882 */ /* 0x000fe20000000000 */
[----:B------:R-:W-:Y:S01]  /*22f0*/  UMOV UR19, 0x10000000 ;  /* 0x1000000000137882 */ /* 0x000fe20000000000 */
[----:B------:R-:W-:Y:S01]  /*2300*/  UMOV UR4, 0xff0000 ;  /* 0x00ff000000047882 */ /* 0x000fe20000000000 */
[----:B------:R-:W-:Y:S01]  /*2310*/  UMOV UR12, UR36 ;  /* 0x00000024000c7c82 */ /* 0x000fe20008000000 */
[----:B------:R-:W-:Y:S01]  /*2320*/  UMOV UR9, UR33 ;  /* 0x0000002100097c82 */ /* 0x000fe20008000000 */
[----:B------:R-:W-:Y:S01]  /*2330*/  UMOV UR10, UR34 ;  /* 0x00000022000a7c82 */ /* 0x000fe20008000000 */
[----:B------:R-:W-:Y:S01]  /*2340*/  UTMALDG.3D [UR32], [UR16], desc[UR18] ;  /* 0x00001220100075b4 */ /* 0x000fe20008011000 */
[----:B------:R-:W-:Y:S01]  /*2350*/  UMOV UR13, UR21 ;  /* 0x00000015000d7c82 */ /* 0x000fe20008000000 */
[----:B------:R2:W-:Y:S02]  /*2360*/  UTMALDG.3D.MULTICAST [UR8], [UR14], UR4, desc[UR18] ;  /* 0x000012080e0073b4 */ /* 0x0005e40008011804 */
[----:B--2---:R-:W-:Y:S01]  /*2370*/  UMOV UR4, UR5 ;  /* 0x0000000500047c82 */ /* 0x004fe20008000000 */
[----:B------:R-:W-:Y:S05]  /*2380*/  BRA.U UP0, `(.L_x_32) ;  /* 0xfffffffd004c7547 */ /* 0x000fea000b83ffff */
.L_x_26:
[----:B------:R-:W-:Y:S01]  /*2390*/  ULEA UR4, UR5, UR6, 0x3 ;  /* 0x0000000605047291 */ /* 0x000fe2000f8e18ff */
[----:B--2-4-:R-:W-:Y:S01]  /*23a0*/  SHF.L.U32 R0, R12, 0x1f, RZ ;  /* 0x0000001f0c007819 */ /* 0x014fe200000006ff */
[----:B------:R-:W-:Y:S01]  /*23b0*/  @!P1 SYNCS.ARRIVE.TRANS64.A1T0 RZ, [UR6+0x378], RZ ;  /* 0x000378ffffff99a7 */ /* 0x000fe20008100006 */
[----:B------:R-:W-:-:S06]  /*23c0*/  UISETP.GT.AND UP0, UPT, UR41, UR40, UPT ;  /* 0x000000282900728c */ /* 0x000fcc000bf04270 */
[----:B-1-3--:R1:W2:Y:S03]  /*23d0*/  SYNCS.PHASECHK.TRANS64.TRYWAIT P0, [UR4+0x1b0], R0 ;  /* 0x0001b000ff0075a7 */ /* 0x00a2a60008001104 */
[----:B------:R-:W-:Y:S05]  /*23e0*/  BRA.U !UP0, `(.L_x_33) ;  /* 0x0000000108c07547 */ /* 0x000fea000b800000 */
[----:B------:R-:W-:Y:S01]  /*23f0*/  UIADD3 UR26, UPT, UPT, UR43, UR13, URZ ;  /* 0x0000000d2b1a7290 */ /* 0x000fe2000fffe0ff */
[----:B------:R-:W-:-:S11]  /*2400*/  UMOV UR4, UR5 ;  /* 0x0000000500047c82 */ /* 0x000fd60008000000 */
.L_x_39:
[----:B------:R-:W-:Y:S01]  /*2410*/  ULEA UR17, UR4, UR6, 0x3 ;  /* 0x0000000604117291 */ /* 0x000fe2000f8e18ff */
[----:B--2---:R-:W-:Y:S01]  /*2420*/  @!P3 MOV R2, 0x1000 ;  /* 0x000010000002b802 */ /* 0x004fe20000000f00 */
[----:B--234-:R-:W-:Y:S10]  /*2430*/  @P0 BRA `(.L_x_34) ;  /* 0x00000000000c0947 */ /* 0x01cff40003800000 */
[----:B------:R-:W-:-:S04]  /*2440*/  SHF.L.U32 R3, R12, 0x1f, RZ ;  /* 0x0000001f0c037819 */ /* 0x000fc800000006ff */
[----:B------:R-:W2:Y:S02]  /*2450*/  SYNCS.PHASECHK.TRANS64.TRYWAIT P0, [UR17+0x1b0], R3 ;  /* 0x0001b003ff0075a7 */ /* 0x000ea40008001111 */
[----:B--2---:R-:W-:Y:S05]  /*2460*/  @!P0 BRA `(.L_x_35) ;  /* 0x0000006400d88947 */ /* 0x004fea0003800000 */
.L_x_34:
[----:B------:R2:W-:Y:S01]  /*2470*/  @!P3 SYNCS.ARRIVE.TRANS64 RZ, [UR17], R2 ;  /* 0x00000002ffffb9a7 */ /* 0x0005e20008000011 */
[----:B------:R-:W-:-:S04]  /*2480*/  ULOP3.LUT UR5, UR25, 0x2, URZ, 0xfc, !UPT ;  /* 0x0000000219057892 */ /* 0x000fc8000f8efcff */
[----:B------:R-:W-:-:S09]  /*2490*/  UISETP.NE.AND UP0, UPT, UR5, 0x2, UPT ;  /* 0x000000020500788c */ /* 0x000fd2000bf05270 */
[----:B------:R-:W-:Y:S05]  /*24a0*/  BRA.U UP0, `(.L_x_36) ;  /* 0x0000000100047547 */ /* 0x000fea000b800000 */
[----:B------:R-:W-:Y:S05]  /*24b0*/  BPT.TRAP 0x1 ;  /* 0x000000040000795c */ /* 0x000fea0000300000 */
.L_x_36:
[----:B------:R-:W-:Y:S04]  /*24c0*/  BSSY.RECONVERGENT B0, `(.L_x_37) ;  /* 0x0000003000007945 */ /* 0x000fe80003800200 */
[----:B------:R-:W-:Y:S05]  /*24d0*/  @P2 BRA `(.L_x_38) ;  /* 0x0000000000042947 */ /* 0x000fea0003800000 */
[----:B------:R-:W-:Y:S05]  /*24e0*/  BPT.TRAP 0x1 ;  /* 0x000000040000795c */ /* 0x000fea0000300000 */
.L_x_38:
[----:B------:R-:W-:Y:S05]  /*24f0*/  BSYNC.RECONVERGENT B0 ;  /* 0x0000000000007941 */ /* 0x000fea0003800200 */
.L_x_37:
[----:B------:R-:W-:Y:S02]  /*2500*/  UIADD3 UR5, UPT, UPT, UR4, 0x1, URZ ;  /* 0x0000000104057890 */ /* 0x000fe4000fffe0ff */
[----:B------:R-:W-:Y:S02]  /*2510*/  USHF.L.U32 UR18, UR13, 0x5, URZ ;  /* 0x000000050d127899 */ /* 0x000fe400080006ff */
[----:B------:R-:W-:Y:S02]  /*2520*/  UISETP.NE.AND UP0, UPT, UR5, 0x36, UPT ;  /* 0x000000360500788c */ /* 0x000fe4000bf05270 */
[----:B------:R-:W-:Y:S02]  /*2530*/  USHF.L.U32 UR16, UR4, 0xb, URZ ;  /* 0x0000000b04107899 */ /* 0x000fe400080006ff */
[----:B------:R-:W-:Y:S02]  /*2540*/  USEL UR8, URZ, 0x1, UP0 ;  /* 0x00000001ff087887 */ /* 0x000fe40008000000 */
[----:B------:R-:W-:-:S02]  /*2550*/  USEL UR5, UR5, URZ, UP0 ;  /* 0x000000ff05057287 */ /* 0x000fc40008000000 */
[----:B------:R-:W-:Y:S02]  /*2560*/  UIADD3 UR22, UP0, UPT, UR28, 0x180, URZ ;  /* 0x000001801c167890 */ /* 0x000fe4000ff1e0ff */
[----:B------:R-:W-:Y:S01]  /*2570*/  UIADD3 UR13, UPT, UPT, UR13, 0x1, URZ ;  /* 0x000000010d0d7890 */ /* 0x000fe2000fffe0ff */
[----:B------:R-:W-:Y:S01]  /*2580*/  LOP3.LUT R12, R12, UR8, RZ, 0x3c, !PT ;  /* 0x000000080c0c7c12 */ /* 0x000fe2000f8e3cff */
[----:B------:R-:W-:Y:S02]  /*2590*/  UIADD3 UR14, UP1, UPT, UR28, 0x80, URZ ;  /* 0x000000801c0e7890 */ /* 0x000fe4000ff3e0ff */
[----:B------:R-:W-:Y:S01]  /*25a0*/  UIADD3.X UR23, UPT, UPT, URZ, UR29, URZ, UP0, !UPT ;  /* 0x0000001dff177290 */ /* 0x000fe200087fe4ff */
[----:B-1----:R-:W-:Y:S01]  /*25b0*/  SHF.L.U32 R0, R12, 0x1f, RZ ;  /* 0x0000001f0c007819 */ /* 0x002fe200000006ff */
[----:B------:R-:W-:Y:S02]  /*25c0*/  ULOP3.LUT UR8, UR16, UR24, URZ, 0xfc, !UPT ;  /* 0x0000001810087292 */ /* 0x000fe4000f8efcff */
[----:B------:R-:W-:-:S02]  /*25d0*/  UISETP.NE.AND UP0, UPT, UR13, UR26, UPT ;  /* 0x0000001a0d00728c */ /* 0x000fc4000bf05270 */
[----:B------:R-:W-:Y:S02]  /*25e0*/  ULEA UR7, UR5, UR6, 0x3 ;  /* 0x0000000605077291 */ /* 0x000fe4000f8e18ff */
[----:B------:R-:W-:Y:S02]  /*25f0*/  UIADD3 UR16, UPT, UPT, UR6, 0x2800, UR16 ;  /* 0x0000280006107890 */ /* 0x000fe4000fffe010 */
[----:B------:R-:W-:Y:S02]  /*2600*/  UIADD3.X UR15, UPT, UPT, URZ, UR29, URZ, UP1, !UPT ;  /* 0x0000001dff0f7290 */ /* 0x000fe40008ffe4ff */
[----:B------:R-:W-:Y:S01]  /*2610*/  UIADD3 UR8, UPT, UPT, UR6, 0x1d800, UR8 ;  /* 0x0001d80006087890 */ /* 0x000fe2000fffe008 */
[----:B------:R-:W-:Y:S01]  /*2620*/  UMOV UR30, 0x0 ;  /* 0x00000000001e7882 */ /* 0x000fe20000000000 */
[----:B------:R-:W-:Y:S01]  /*2630*/  UMOV UR31, 0x10000000 ;  /* 0x10000000001f7882 */ /* 0x000fe20000000000 */
[----:B------:R-:W-:Y:S01]  /*2640*/  UMOV UR19, UR35 ;  /* 0x0000002300137c82 */ /* 0x000fe20008000000 */
[----:B------:R-:W-:Y:S01]  /*2650*/  UMOV UR20, UR36 ;  /* 0x0000002400147c82 */ /* 0x000fe20008000000 */
[----:B------:R3:W4:Y:S01]  /*2660*/  SYNCS.PHASECHK.TRANS64.TRYWAIT P0, [UR7+0x1b0], R0 ;  /* 0x0001b000ff0075a7 */ /* 0x0007220008001107 */
[----:B------:R-:W-:Y:S01]  /*2670*/  UMOV UR4, 0xff0000 ;  /* 0x00ff000000047882 */ /* 0x000fe20000000000 */
[----:B------:R-:W-:Y:S01]  /*2680*/  UMOV UR12, UR36 ;  /* 0x00000024000c7c82 */ /* 0x000fe20008000000 */
[----:B------:R-:W-:Y:S01]  /*2690*/  UMOV UR9, UR17 ;  /* 0x0000001100097c82 */ /* 0x000fe20008000000 */
[----:B------:R-:W-:Y:S01]  /*26a0*/  UMOV UR10, UR18 ;  /* 0x00000012000a7c82 */ /* 0x000fe20008000000 */
[----:B------:R-:W-:Y:S01]  /*26b0*/  UTMALDG.3D [UR16], [UR14], desc[UR30] ;  /* 0x00001e100e0075b4 */ /* 0x000fe20008011000 */
[----:B------:R1:W-:Y:S02]  /*26c0*/  UTMALDG.3D.MULTICAST [UR8], [UR22], UR4, desc[UR30] ;  /* 0x00001e08160073b4 */ /* 0x0003e40008011804 */
[----:B-1----:R-:W-:Y:S01]  /*26d0*/  UMOV UR4, UR5 ;  /* 0x0000000500047c82 */ /* 0x002fe20008000000 */
[----:B------:R-:W-:Y:S05]  /*26e0*/  BRA.U UP0, `(.L_x_39) ;  /* 0xfffffffd00487547 */ /* 0x000fea000b83ffff */
.L_x_33:
[C---:B------:R-:W-:Y:S01]  /*26f0*/  LEA R3, R11.reuse, UR6, 0x3 ;  /* 0x000000060b037c11 */ /* 0x040fe2000f8e18ff */
[----:B------:R-:W-:Y:S01]  /*2700*/  NOP ;  /* 0x0000000000007918 */ /* 0x000fe20000000000 */
[----:B-1-3--:R-:W-:Y:S02]  /*2710*/  SHF.L.U32 R0, R10, 0x1f, RZ ;  /* 0x0000001f0a007819 */ /* 0x00afe400000006ff */
[----:B------:R-:W-:Y:S02]  /*2720*/  LEA R4, R11, UR6, 0x4 ;  /* 0x000000060b047c11 */ /* 0x000fe4000f8e20ff */
[----:B--2-4-:R-:W1:Y:S02]  /*2730*/  SYNCS.PHASECHK.TRANS64.TRYWAIT P0, [R3+URZ+0x380], R0 ;  /* 0x00038000030075a7 */ /* 0x014e6400080011ff */
[----:B-1----:R-:W-:Y:S05]  /*2740*/  @!P0 BRA `(.L_x_40) ;  /* 0x0000006400388947 */ /* 0x002fea0003800000 */
.L_x_156:
[----:B------:R-:W2:Y:S01]  /*2750*/  LDS.128 R4, [R4+0x410] ;  /* 0x0004100004047984 */ /* 0x000ea20000000c00 */
[----:B------:R-:W-:Y:S01]  /*2760*/  UISETP.GE.AND UP0, UPT, UR42, 0x1, UPT ;  /* 0x000000012a00788c */ /* 0x000fe2000bf06270 */
[----:B------:R-:W-:Y:S01]  /*2770*/  @!PT LDS RZ, [RZ] ;  /* 0x00000000fffff984 */ /* 0x000fe20000000800 */
[----:B------:R-:W-:Y:S01]  /*2780*/  @!PT LDS RZ, [RZ] ;  /* 0x00000000fffff984 */ /* 0x000fe20000000800 */
[----:B------:R-:W-:Y:S01]  /*2790*/  @!PT LDS RZ, [RZ] ;  /* 0x00000000fffff984 */ /* 0x000fe20000000800 */
[----:B------:R-:W-:Y:S01]  /*27a0*/  @!PT LDS RZ, [RZ] ;  /* 0x00000000fffff984 */ /* 0x000fe20000000800 */
[----:B------:R3:W-:Y:S06]  /*27b0*/  MEMBAR.ALL.CTA ;  /* 0x0000000000007992 */ /* 0x0007ec0000008000 */
[----:B---3--:R-:W3:Y:S01]  /*27c0*/  FENCE.VIEW.ASYNC.S ;  /* 0x00000000000073c6 */ /* 0x008ee20000000000 */
[----:B--2---:R-:W-:-:S13]  /*27d0*/  LOP3.LUT P0, RZ, R6, 0x1, RZ, 0xc0, !PT ;  /* 0x0000000106ff7812 */ /* 0x004fda000780c0ff */
[----:B---3--:R-:W-:Y:S01]  /*27e0*/  VOTEU.ANY UP1, P0 ;  /* 0x0000000000ff7886 */ /* 0x008fe20000020100 */
[----:B------:R-:W-:-:S13]  /*27f0*/  PLOP3.LUT P0, PT, PT, PT, UP1, 0x80, 0x8 ;  /* 0x000000000008781c */ /* 0x000fda0003f0f018 */
[----:B-1----:R-:W-:Y:S02]  /*2800*/  @P0 LOP3.LUT R0, R5, 0xffff, RZ, 0xc0, !PT ;  /* 0x0000ffff05000812 */ /* 0x002fe400078ec0ff */
[----:B------:R-:W-:Y:S02]  /*2810*/  @P0 MOV R2, R4 ;  /* 0x0000000400020202 */ /* 0x000fe40000000f00 */
[----:B------:R-:W-:Y:S01]  /*2820*/  @P0 R2UR UR7, R0 ;  /* 0x00000000000702ca */ /* 0x000fe200000e0000 */
[----:B------:R-:W-:Y:S01]  /*2830*/  VIADD R0, R3, 0x390 ;  /* 0x0000039003007836 */ /* 0x000fe20000000000 */
[----:B------:R-:W-:Y:S02]  /*2840*/  @P0 SHF.R.U32.HI R4, RZ, 0x10, R5 ;  /* 0x00000010ff040819 */ /* 0x000fe40000011605 */
[----:B------:R-:W-:Y:S02]  /*2850*/  @P0 R2UR UR8, R2 ;  /* 0x00000000020802ca */ /* 0x000fe400000e0000 */
[----:B------:R-:W-:-:S02]  /*2860*/  PRMT R0, RZ, 0x654, R0 ;  /* 0x00000654ff007816 */ /* 0x000fc40000000000 */
[----:B------:R-:W-:Y:S02]  /*2870*/  @P0 R2UR UR4, R4 ;  /* 0x00000000040402ca */ /* 0x000fe400000e0000 */
[----:B------:R1:W-:Y:S03]  /*2880*/  SYNCS.ARRIVE.TRANS64.RED.A1T0 RZ, [R0+URZ], RZ ;  /* 0x000000ff00ff79a7 */ /* 0x0003e600081004ff */
[----:B------:R-:W-:-:S04]  /*2890*/  @UP1 UMOV UR27, UR7 ;  /* 0x00000007001b1c82 */ /* 0x000fc80008000000 */
[----:B------:R-:W-:-:S04]  /*28a0*/  @UP1 UMOV UR37, UR8 ;  /* 0x0000000800251c82 */ /* 0x000fc80008000000 */
[----:B------:R-:W-:Y:S01]  /*28b0*/  @UP1 UMOV UR36, UR4 ;  /* 0x0000000400241c82 */ /* 0x000fe20008000000 */
[----:B------:R-:W-:Y:S05]  /*28c0*/  BRA.U !UP0, `(.L_x_41) ;  /* 0x0000000108d47547 */ /* 0x000fea000b800000 */
[----:B------:R-:W2:Y:S01]  /*28d0*/  LDCU.128 UR12, c[0x0][0xb10] ;  /* 0x00016200ff0c77ac */ /* 0x000ea20008000c00 */
[----:B------:R-:W3:Y:S01]  /*28e0*/  LDCU UR26, c[0x0][0xb20] ;  /* 0x00016400ff1a77ac */ /* 0x000ee20008000800 */
[----:B------:R-:W4:Y:S01]  /*28f0*/  LDCU UR20, c[0x0][0xb0c] ;  /* 0x00016180ff1477ac */ /* 0x000f220008000800 */
[----:B------:R-:W1:Y:S01]  /*2900*/  LDCU.64 UR10, c[0x0][0xb28] ;  /* 0x00016500ff0a77ac */ /* 0x000e620008000a00 */
[----:B------:R-:W-:Y:S02]  /*2910*/  UISETP.NE.AND UP3, UPT, UR42, 0x1, UPT ;  /* 0x000000012a00788c */ /* 0x000fe4000bf65270 */
[----:B--2---:R-:W-:Y:S02]  /*2920*/  UIMAD.WIDE.U32 UR16, UR38, UR15, URZ ;  /* 0x0000000f261072a5 */ /* 0x004fe4000f8e00ff */
[----:B------:R-:W-:Y:S02]  /*2930*/  UIMAD.WIDE.U32 UR8, UR39, UR12, URZ ;  /* 0x0000000c270872a5 */ /* 0x000fe4000f8e00ff */
[----:B------:R-:W-:-:S02]  /*2940*/  UISETP.NE.AND UP0, UPT, UR14, 0x1, UPT ;  /* 0x000000010e00788c */ /* 0x000fc4000bf05270 */
[----:B------:R-:W-:Y:S01]  /*2950*/  UIMAD.WIDE.U32 UR22, UR27, UR15, URZ ;  /* 0x0000000f1b1672a5 */ /* 0x000fe2000f8e00ff */
[----:B------:R-:W-:Y:S02]  /*2960*/  UMOV UR16, UR17 ;  /* 0x0000001100107c82 */ /* 0x000fe40008000000 */
[----:B------:R-:W-:Y:S01]  /*2970*/  UMOV UR8, UR9 ;  /* 0x0000000900087c82 */ /* 0x000fe20008000000 */
[----:B---3--:R-:W-:Y:S02]  /*2980*/  USHF.R.U32.HI UR16, URZ, UR26, UR16 ;  /* 0x0000001aff107299 */ /* 0x008fe40008011610 */
[----:B----4-:R-:W-:Y:S02]  /*2990*/  UISETP.NE.AND UP2, UPT, UR20, 0x1, UPT ;  /* 0x000000011400788c */ /* 0x010fe4000bf45270 */
[----:B------:R-:W-:Y:S02]  /*29a0*/  USHF.R.U32.HI UR8, URZ, UR13, UR8 ;  /* 0x0000000dff087299 */ /* 0x000fe40008011608 */
[----:B------:R-:W-:-:S02]  /*29b0*/  USEL UR7, UR38, UR16, !UP0 ;  /* 0x0000001026077287 */ /* 0x000fc4000c000000 */
[----:B------:R-:W-:Y:S02]  /*29c0*/  USEL UR8, UR39, UR8, !UP2 ;  /* 0x0000000827087287 */ /* 0x000fe4000d000000 */
[----:B-1----:R-:W-:Y:S01]  /*29d0*/  UIMAD.WIDE.U32 UR16, UR7, UR10, URZ ;  /* 0x0000000a071072a5 */ /* 0x002fe2000f8e00ff */
[----:B------:R-:W-:Y:S01]  /*29e0*/  UMOV UR4, UR23 ;  /* 0x0000001700047c82 */ /* 0x000fe20008000000 */
[----:B------:R-:W-:Y:S02]  /*29f0*/  UIMAD.WIDE.U32 UR18, UR37, UR12, URZ ;  /* 0x0000000c251272a5 */ /* 0x000fe4000f8e00ff */
[----:B------:R-:W-:-:S03]  /*2a00*/  UIMAD.WIDE.U32 UR22, UR8, UR10, URZ ;  /* 0x0000000a081672a5 */ /* 0x000fc6000f8e00ff */
[----:B------:R-:W-:Y:S01]  /*2a10*/  UMOV UR16, UR17 ;  /* 0x0000001100107c82 */ /* 0x000fe20008000000 */
[----:B------:R-:W-:Y:S02]  /*2a20*/  USHF.R.U32.HI UR4, URZ, UR26, UR4 ;  /* 0x0000001aff047299 */ /* 0x000fe40008011604 */
[----:B------:R-:W-:Y:S01]  /*2a30*/  @UP3 USHF.R.U32.HI UR7, URZ, UR11, UR16 ;  /* 0x0000000bff073299 */ /* 0x000fe20008011610 */
[----:B------:R-:W-:Y:S01]  /*2a40*/  UMOV UR18, UR19 ;  /* 0x0000001300127c82 */ /* 0x000fe20008000000 */
[----:B------:R-:W-:Y:S01]  /*2a50*/  UMOV UR22, UR23 ;  /* 0x0000001700167c82 */ /* 0x000fe20008000000 */
[----:B------:R-:W-:Y:S02]  /*2a60*/  USHF.R.U32.HI UR13, URZ, UR13, UR18 ;  /* 0x0000000dff0d7299 */ /* 0x000fe40008011612 */
[----:B------:R-:W-:Y:S02]  /*2a70*/  USEL UR4, UR27, UR4, !UP0 ;  /* 0x000000041b047287 */ /* 0x000fe4000c000000 */
[----:B------:R-:W-:-:S02]  /*2a80*/  @UP3 USHF.R.U32.HI UR8, URZ, UR11, UR22 ;  /* 0x0000000bff083299 */ /* 0x000fc40008011616 */
[----:B------:R-:W-:Y:S02]  /*2a90*/  UIMAD UR9, UR42, UR7, URZ ;  /* 0x000000072a0972a4 */ /* 0x000fe4000f8e02ff */
[----:B------:R-:W-:Y:S02]  /*2aa0*/  USEL UR7, UR37, UR13, !UP2 ;  /* 0x0000000d25077287 */ /* 0x000fe4000d000000 */
[----:B------:R-:W-:Y:S02]  /*2ab0*/  UIMAD UR12, UR42, UR8, URZ ;  /* 0x000000082a0c72a4 */ /* 0x000fe4000f8e02ff */
[----:B------:R-:W-:Y:S02]  /*2ac0*/  UISETP.GE.AND UP0, UPT, UR4, UR9, UPT ;  /* 0x000000090400728c */ /* 0x000fe4000bf06270 */
[----:B------:R-:W-:Y:S02]  /*2ad0*/  UIMAD.WIDE.U32 UR16, UR4, UR10, URZ ;  /* 0x0000000a041072a5 */ /* 0x000fe4000f8e00ff */
[----:B------:R-:W-:-:S02]  /*2ae0*/  UISETP.GE.OR UP0, UPT, UR7, UR12, UP0 ;  /* 0x0000000c0700728c */ /* 0x000fc40008706670 */
[----:B------:R-:W-:Y:S02]  /*2af0*/  UIMAD.WIDE.U32 UR12, UR7, UR10, URZ ;  /* 0x0000000a070c72a5 */ /* 0x000fe4000f8e00ff */
[----:B------:R-:W-:Y:S01]  /*2b00*/  UIADD3 UR15, UPT, UPT, -UR4, URZ, URZ ;  /* 0x000000ff040f7290 */ /* 0x000fe2000fffe1ff */
[----:B------:R-:W-:Y:S01]  /*2b10*/  UMOV UR10, UR17 ;  /* 0x00000011000a7c82 */ /* 0x000fe20008000000 */
[----:B------:R-:W-:Y:S02]  /*2b20*/  UIADD3 UR12, UPT, UPT, -UR7, URZ, URZ ;  /* 0x000000ff070c7290 */ /* 0x000fe4000fffe1ff */
[----:B------:R-:W-:-:S03]  /*2b30*/  USHF.R.U32.HI UR10, URZ, UR11, UR10 ;  /* 0x0000000bff0a7299 */ /* 0x000fc6000801160a */
[----:B------:R-:W-:Y:S01]  /*2b40*/  @!UP0 UMOV UR9, UR13 ;  /* 0x0000000d00098c82 */ /* 0x000fe20008000000 */
[----:B------:R-:W-:Y:S02]  /*2b50*/  UIMAD UR15, UR14, UR15, UR27 ;  /* 0x0000000f0e0f72a4 */ /* 0x000fe4000f8e021b */
[----:B------:R-:W-:Y:S02]  /*2b60*/  USEL UR10, UR4, UR10, !UP3 ;  /* 0x0000000a040a7287 */ /* 0x000fe4000d800000 */
[----:B------:R-:W-:Y:S02]  /*2b70*/  @!UP0 USHF.R.U32.HI UR9, URZ, UR11, UR9 ;  /* 0x0000000bff098299 */ /* 0x000fe40008011609 */
[----:B------:R-:W-:Y:S02]  /*2b80*/  UIADD3 UR11, UPT, UPT, -UR10, URZ, URZ ;  /* 0x000000ff0a0b7290 */ /* 0x000fe4000fffe1ff */
[----:B------:R-:W-:Y:S02]  /*2b90*/  @!UP0 USEL UR9, UR7, UR9, !UP3 ;  /* 0x0000000907098287 */ /* 0x000fe4000d800000 */
[----:B------:R-:W-:-:S02]  /*2ba0*/  UIMAD UR11, UR42, UR11, UR4 ;  /* 0x0000000b2a0b72a4 */ /* 0x000fc4000f8e0204 */
[----:B------:R-:W-:Y:S02]  /*2bb0*/  @!UP0 UIADD3 UR10, UPT, UPT, UR10, -UR9, URZ ;  /* 0x800000090a0a8290 */ /* 0x000fe4000fffe0ff */
[----:B------:R-:W-:Y:S02]  /*2bc0*/  @!UP0 UIMAD UR9, UR11, UR8, UR9 ;  /* 0x000000080b0982a4 */ /* 0x000fe4000f8e0209 */
[----:B------:R-:W-:Y:S02]  /*2bd0*/  @!UP0 UIMAD UR4, UR42, UR10, UR7 ;  /* 0x0000000a2a0482a4 */ /* 0x000fe4000f8e0207 */
[----:B------:R-:W-:Y:S02]  /*2be0*/  UIMAD UR8, UR20, UR12, UR37 ;  /* 0x0000000c140872a4 */ /* 0x000fe4000f8e0225 */
[----:B------:R-:W-:Y:S01]  /*2bf0*/  UIMAD UR27, UR4, UR14, UR15 ;  /* 0x0000000e041b72a4 */ /* 0x000fe2000f8e020f */
[----:B------:R-:W-:Y:S02]  /*2c00*/  @!UP0 UMOV UR7, UR9 ;  /* 0x0000000900078c82 */ /* 0x000fe40008000000 */
[----:B------:R-:W-:-:S12]  /*2c10*/  UIMAD UR37, UR7, UR20, UR8 ;  /* 0x00000014072572a4 */ /* 0x000fd8000f8e0208 */
.L_x_41:
[----:B------:R-:W2:Y:S02]  /*2c20*/  LDCU UR4, c[0x0][0xb30] ;  /* 0x00016600ff0477ac */ /* 0x000ea40008000800 */
[----:B--2---:R-:W-:-:S09]  /*2c30*/  UISETP.NE.AND UP0, UPT, UR4, 0x1, UPT ;  /* 0x000000010400788c */ /* 0x004fd2000bf05270 */
[----:B------:R-:W-:Y:S05]  /*2c40*/  BRA.U UP0, `(.L_x_42) ;  /* 0x0000000100447547 */ /* 0x000fea000b800000 */
[----:B------:R-:W2:Y:S01]  /*2c50*/  LDCU.128 UR12, c[0x0][0xb10] ;  /* 0x00016200ff0c77ac */ /* 0x000ea20008000c00 */
[----:B------:R-:W3:Y:S01]  /*2c60*/  LDCU UR16, c[0x0][0xb0c] ;  /* 0x00016180ff1077ac */ /* 0x000ee20008000800 */
[----:B------:R-:W4:Y:S01]  /*2c70*/  LDCU UR17, c[0x0][0xb20] ;  /* 0x00016400ff1177ac */ /* 0x000f220008000800 */
[----:B--2---:R-:W-:Y:S02]  /*2c80*/  UIMAD.WIDE.U32 UR10, UR37, UR12, URZ ;  /* 0x0000000c250a72a5 */ /* 0x004fe4000f8e00ff */
[----:B------:R-:W-:Y:S02]  /*2c90*/  UIMAD.WIDE.U32 UR8, UR27, UR15, URZ ;  /* 0x0000000f1b0872a5 */ /* 0x000fe4000f8e00ff */
[----:B---3--:R-:W-:Y:S02]  /*2ca0*/  UISETP.NE.AND UP2, UPT, UR16, 0x1, UPT ;  /* 0x000000011000788c */ /* 0x008fe4000bf45270 */
[----:B------:R-:W-:Y:S01]  /*2cb0*/  UISETP.NE.AND UP0, UPT, UR14, 0x1, UPT ;  /* 0x000000010e00788c */ /* 0x000fe2000bf05270 */
[----:B------:R-:W-:-:S02]  /*2cc0*/  UMOV UR7, UR11 ;  /* 0x0000000b00077c82 */ /* 0x000fc40008000000 */
[----:B------:R-:W-:Y:S01]  /*2cd0*/  UMOV UR4, UR9 ;  /* 0x0000000900047c82 */ /* 0x000fe20008000000 */
[----:B------:R-:W-:Y:S02]  /*2ce0*/  USHF.R.U32.HI UR7, URZ, UR13, UR7 ;  /* 0x0000000dff077299 */ /* 0x000fe40008011607 */
[----:B----4-:R-:W-:Y:S02]  /*2cf0*/  USHF.R.U32.HI UR4, URZ, UR17, UR4 ;  /* 0x00000011ff047299 */ /* 0x010fe40008011604 */
[----:B------:R-:W-:Y:S02]  /*2d00*/  USEL UR7, UR37, UR7, !UP2 ;  /* 0x0000000725077287 */ /* 0x000fe4000d000000 */
[----:B------:R-:W-:-:S04]  /*2d10*/  USEL UR4, UR27, UR4, !UP0 ;  /* 0x000000041b047287 */ /* 0x000fc8000c000000 */
[----:B------:R-:W-:Y:S02]  /*2d20*/  UIADD3 UR8, UPT, UPT, UR7, -UR4, URZ ;  /* 0x8000000407087290 */ /* 0x000fe4000fffe0ff */
[----:B------:R-:W-:Y:S02]  /*2d30*/  UIADD3 UR4, UPT, UPT, -UR7, UR4, URZ ;  /* 0x0000000407047290 */ /* 0x000fe4000fffe1ff */
[----:B------:R-:W-:Y:S02]  /*2d40*/  UIMAD UR27, UR8, UR14, UR27 ;  /* 0x0000000e081b72a4 */ /* 0x000fe4000f8e021b */
[----:B------:R-:W-:-:S12]  /*2d50*/  UIMAD UR37, UR4, UR16, UR37 ;  /* 0x00000010042572a4 */ /* 0x000fd8000f8e0225 */
.L_x_42:
[----:B------:R-:W-:Y:S01]  /*2d60*/  VIADD R11, R11, 0x1 ;  /* 0x000000010b0b7836 */ /* 0x000fe20000000000 */
[----:B------:R-:W-:Y:S01]  /*2d70*/  PLOP3.LUT P1, PT, PT, PT, PT, 0x80, 0x8 ;  /* 0x000000000008781c */ /* 0x000fe20003f2f070 */
[----:B------:R-:W-:Y:S02]  /*2d80*/  UIADD3 UR46, UPT, UPT, UR37, UR57, URZ ;  /* 0x00000039252e7290 */ /* 0x000fe4000fffe0ff */
[----:B------:R-:W-:Y:S01]  /*2d90*/  UIADD3 UR45, UPT, UPT, UR27, UR60, URZ ;  /* 0x0000003c1b2d7290 */ /* 0x000fe2000fffe0ff */
[----:B------:R-:W-:-:S04]  /*2da0*/  ISETP.NE.AND P0, PT, R11, 0x2, PT ;  /* 0x000000020b00780c */ /* 0x000fc80003f05270 */
[----:B-1----:R-:W-:Y:S02]  /*2db0*/  SEL R0, RZ, 0x1, P0 ;  /* 0x00000001ff007807 */ /* 0x002fe40000000000 */
[----:B------:R-:W-:Y:S02]  /*2dc0*/  SEL R11, R11, RZ, P0 ;  /* 0x000000ff0b0b7207 */ /* 0x000fe40000000000 */
[----:B------:R-:W-:Y:S01]  /*2dd0*/  LOP3.LUT R10, R10, R0, RZ, 0x3c, !PT ;  /* 0x000000000a0a7212 */ /* 0x000fe200078e3cff */
[----:B------:R-:W-:Y:S06]  /*2de0*/  BRA.U UP1, `(.L_x_43) ;  /* 0xfffffff101447547 */ /* 0x000fec000b83ffff */
[----:B------:R-:W-:Y:S01]  /*2df0*/  UIADD3 UR7, UPT, UPT, UR6, 0x1b0, URZ ;  /* 0x000001b006077890 */ /* 0x000fe2000fffe0ff */
[----:B------:R-:W-:-:S03]  /*2e00*/  SHF.L.U32 R2, R12, 0x1f, RZ ;  /* 0x0000001f0c027819 */ /* 0x000fc600000006ff */
[----:B------:R-:W-:-:S09]  /*2e10*/  ULEA UR4, UR5, UR7, 0x3 ;  /* 0x0000000705047291 */ /* 0x000fd2000f8e18ff */
[----:B------:R-:W1:Y:S02]  /*2e20*/  SYNCS.PHASECHK.TRANS64.TRYWAIT P0, [UR4], R2 ;  /* 0x00000002ff0075a7 */ /* 0x000e640008001104 */
[----:B-1----:R-:W-:Y:S05]  /*2e30*/  @!P0 BRA `(.L_x_44) ;  /* 0x0000005c00908947 */ /* 0x002fea0003800000 */
.L_x_158:
[----:B------:R-:W-:-:S04]  /*2e40*/  UIADD3 UR4, UPT, UPT, UR5, 0x1, URZ ;  /* 0x0000000105047890 */ /* 0x000fc8000fffe0ff */
[----:B------:R-:W-:-:S04]  /*2e50*/  UISETP.NE.AND UP0, UPT, UR4, 0x36, UPT ;  /* 0x000000360400788c */ /* 0x000fc8000bf05270 */
[----:B------:R-:W-:Y:S02]  /*2e60*/  USEL UR6, URZ, 0x1, UP0 ;  /* 0x00000001ff067887 */ /* 0x000fe40008000000 */
[----:B------:R-:W-:-:S04]  /*2e70*/  USEL UR4, UR4, URZ, UP0 ;  /* 0x000000ff04047287 */ /* 0x000fc80008000000 */
[----:B------:R-:W-:Y:S01]  /*2e80*/  ULEA UR5, UR4, UR7, 0x3 ;  /* 0x0000000704057291 */ /* 0x000fe2000f8e18ff */
[----:B-1----:R-:W-:-:S04]  /*2e90*/  LOP3.LUT R2, R12, UR6, RZ, 0x3c, !PT ;  /* 0x000000060c027c12 */ /* 0x002fc8000f8e3cff */
[----:B------:R-:W-:-:S04]  /*2ea0*/  SHF.L.U32 R3, R2, 0x1f, RZ ;  /* 0x0000001f02037819 */ /* 0x000fc800000006ff */
[----:B------:R-:W1:Y:S02]  /*2eb0*/  SYNCS.PHASECHK.TRANS64.TRYWAIT P0, [UR5], R3 ;  /* 0x00000003ff0075a7 */ /* 0x000e640008001105 */
[----:B-1----:R-:W-:Y:S05]  /*2ec0*/  @!P0 BRA `(.L_x_45) ;  /* 0x0000005c00848947 */ /* 0x002fea0003800000 */
.L_x_160:
[----:B------:R-:W-:-:S04]  /*2ed0*/  UIADD3 UR4, UPT, UPT, UR4, 0x1, URZ ;  /* 0x0000000104047890 */ /* 0x000fc8000fffe0ff */
[----:B------:R-:W-:-:S04]  /*2ee0*/  UISETP.NE.AND UP0, UPT, UR4, 0x36, UPT ;  /* 0x000000360400788c */ /* 0x000fc8000bf05270 */
[----:B------:R-:W-:Y:S02]  /*2ef0*/  USEL UR6, URZ, 0x1, UP0 ;  /* 0x00000001ff067887 */ /* 0x000fe40008000000 */
[----:B------:R-:W-:-:S04]  /*2f00*/  USEL UR4, UR4, URZ, UP0 ;  /* 0x000000ff04047287 */ /* 0x000fc80008000000 */
[----:B------:R-:W-:Y:S01]  /*2f10*/  ULEA UR5, UR4, UR7, 0x3 ;  /* 0x0000000704057291 */ /* 0x000fe2000f8e18ff */
[----:B------:R-:W-:-:S04]  /*2f20*/  LOP3.LUT R2, R2, UR6, RZ, 0x3c, !PT ;  /* 0x0000000602027c12 */ /* 0x000fc8000f8e3cff */
[----:B-1----:R-:W-:-:S04]  /*2f30*/  SHF.L.U32 R3, R2, 0x1f, RZ ;  /* 0x0000001f02037819 */ /* 0x002fc800000006ff */
[----:B------:R-:W1:Y:S02]  /*2f40*/  SYNCS.PHASECHK.TRANS64.TRYWAIT P0, [UR5], R3 ;  /* 0x00000003ff0075a7 */ /* 0x000e640008001105 */
[----:B-1----:R-:W-:Y:S05]  /*2f50*/  @!P0 BRA `(.L_x_46) ;  /* 0x0000005c00788947 */ /* 0x002fea0003800000 */
.L_x_162:
        /* <DEDUP_REMOVED lines=9> */
.L_x_164:
        /* <DEDUP_REMOVED lines=9> */
.L_x_166:
        /* <DEDUP_REMOVED lines=9> */
.L_x_168:
        /* <DEDUP_REMOVED lines=9> */
.L_x_170:
        /* <DEDUP_REMOVED lines=9> */
.L_x_172:
        /* <DEDUP_REMOVED lines=9> */
.L_x_174:
        /* <DEDUP_REMOVED lines=9> */
.L_x_176:
        /* <DEDUP_REMOVED lines=9> */
.L_x_178:
        /* <DEDUP_REMOVED lines=9> */
.L_x_180:
        /* <DEDUP_REMOVED lines=9> */
.L_x_182:
        /* <DEDUP_REMOVED lines=9> */
.L_x_184:
        /* <DEDUP_REMOVED lines=9> */
.L_x_186:
        /* <DEDUP_REMOVED lines=9> */
.L_x_188:
        /* <DEDUP_REMOVED lines=9> */
.L_x_190:
        /* <DEDUP_REMOVED lines=9> */
.L_x_192:
        /* <DEDUP_REMOVED lines=9> */
.L_x_194:
        /* <DEDUP_REMOVED lines=9> */
.L_x_196:
        /* <DEDUP_REMOVED lines=9> */
.L_x_198:
        /* <DEDUP_REMOVED lines=9> */
.L_x_200:
        /* <DEDUP_REMOVED lines=9> */
.L_x_202:
        /* <DEDUP_REMOVED lines=9> */
.L_x_204:
        /* <DEDUP_REMOVED lines=9> */
.L_x_206:
        /* <DEDUP_REMOVED lines=9> */
.L_x_208:
        /* <DEDUP_REMOVED lines=9> */
.L_x_210:
        /* <DEDUP_REMOVED lines=9> */
.L_x_212:
        /* <DEDUP_REMOVED lines=9> */
.L_x_214:
        /* <DEDUP_REMOVED lines=9> */
.L_x_216:
        /* <DEDUP_REMOVED lines=9> */
.L_x_218:
        /* <DEDUP_REMOVED lines=9> */
.L_x_220:
        /* <DEDUP_REMOVED lines=9> */
.L_x_222:
        /* <DEDUP_REMOVED lines=9> */
.L_x_224:
        /* <DEDUP_REMOVED lines=9> */
.L_x_226:
        /* <DEDUP_REMOVED lines=9> */
.L_x_228:
        /* <DEDUP_REMOVED lines=9> */
.L_x_230:
        /* <DEDUP_REMOVED lines=9> */
.L_x_232:
        /* <DEDUP_REMOVED lines=9> */
.L_x_234:
        /* <DEDUP_REMOVED lines=9> */
.L_x_236:
        /* <DEDUP_REMOVED lines=9> */
.L_x_238:
        /* <DEDUP_REMOVED lines=9> */
.L_x_240:
        /* <DEDUP_REMOVED lines=9> */
.L_x_242:
        /* <DEDUP_REMOVED lines=9> */
.L_x_244:
        /* <DEDUP_REMOVED lines=9> */
.L_x_246:
        /* <DEDUP_REMOVED lines=9> */
.L_x_248:
        /* <DEDUP_REMOVED lines=9> */
.L_x_250:
        /* <DEDUP_REMOVED lines=9> */
.L_x_252:
        /* <DEDUP_REMOVED lines=9> */
.L_x_254:
        /* <DEDUP_REMOVED lines=9> */
.L_x_256:
        /* <DEDUP_REMOVED lines=9> */
.L_x_258:
        /* <DEDUP_REMOVED lines=9> */
.L_x_260:
        /* <DEDUP_REMOVED lines=9> */
.L_x_262:
[----:B------:R-:W-:-:S04]  /*4b80*/  UIADD3 UR4, UPT, UPT, UR4, 0x1, URZ ;  /* 0x0000000104047890 */ /* 0x000fc8000fffe0ff */
[----:B------:R-:W-:-:S04]  /*4b90*/  UISETP.NE.AND UP0, UPT, UR4, 0x36, UPT ;  /* 0x000000360400788c */ /* 0x000fc8000bf05270 */
[----:B------:R-:W-:Y:S02]  /*4ba0*/  USEL UR5, URZ, 0x1, UP0 ;  /* 0x00000001ff057887 */ /* 0x000fe40008000000 */
[----:B------:R-:W-:-:S04]  /*4bb0*/  USEL UR4, UR4, URZ, UP0 ;  /* 0x000000ff04047287 */ /* 0x000fc80008000000 */
[----:B------:R-:W-:Y:S01]  /*4bc0*/  ULEA UR4, UR4, UR7, 0x3 ;  /* 0x0000000704047291 */ /* 0x000fe2000f8e18ff */
[----:B------:R-:W-:-:S04]  /*4bd0*/  LOP3.LUT R2, R2, UR5, RZ, 0x3c, !PT ;  /* 0x0000000502027c12 */ /* 0x000fc8000f8e3cff */
[----:B------:R-:W-:Y:S01]  /*4be0*/  SHF.L.U32 R2, R2, 0x1f, RZ ;  /* 0x0000001f02027819 */ /* 0x000fe200000006ff */
[----:B-1----:R-:W-:-:S07]  /*4bf0*/  IMAD.U32 R0, RZ, RZ, UR4 ;  /* 0x00000004ff007e24 */ /* 0x002fce000f8e00ff */
.L_x_97:
[----:B-1----:R1:W2:Y:S02]  /*4c00*/  SYNCS.PHASECHK.TRANS64.TRYWAIT P0, [R0+URZ], R2 ;  /* 0x00000002000075a7 */ /* 0x0022a400080011ff */
[----:B--2---:R-:W-:Y:S05]  /*4c10*/  @!P0 NANOSLEEP.SYNCS 0x989680 ;  /* 0x009896800000895d */ /* 0x004fea0003900000 */
[----:B------:R-:W2:Y:S02]  /*4c20*/  @!P0 SYNCS.PHASECHK.TRANS64 P0, [R0+URZ], R2 ;  /* 0x00000002000085a7 */ /* 0x000ea400080010ff */
[----:B--2---:R-:W-:Y:S05]  /*4c30*/  @P0 EXIT ;  /* 0x000000000000094d */ /* 0x004fea0003800000 */
[----:B------:R-:W-:Y:S05]  /*4c40*/  BRA `(.L_x_97) ;  /* 0xfffffffc00ec7947 */ /* 0x000fea000383ffff */
.L_x_23:
[----:B------:R-:W-:-:S04]  /*4c50*/  UISETP.NE.AND UP0, UPT, UR52, URZ, UPT ;  /* 0x000000ff3400728c */ /* 0x000fc8000bf05270 */
[----:B------:R-:W-:-:S09]  /*4c60*/  UISETP.NE.OR UP0, UPT, UR18, 0x1, UP0 ;  /* 0x000000011200788c */ /* 0x000fd20008705670 */
[----:B------:R-:W-:Y:S05]  /*4c70*/  BRA.U UP0, `(.L_x_98) ;  /* 0x0000000500487547 */ /* 0x000fea000b800000 */
[----:B------:R-:W-:Y:S01]  /*4c80*/  ISETP.GE.U32.AND P2, PT, R0, 0x8, PT ;  /* 0x000000080000780c */ /* 0x000fe20003f46070 */
[----:B------:R-:W-:Y:S01]  /*4c90*/  IMAD.MOV.U32 R12, RZ, RZ, 0x1 ;  /* 0x00000001ff0c7424 */ /* 0x000fe200078e00ff */
[----:B------:R-:W-:Y:S02]  /*4ca0*/  CS2R R10, SRZ ;  /* 0x00000000000a7805 */ /* 0x000fe4000001ff00 */
[----:B------:R-:W-:Y:S01]  /*4cb0*/  CS2R R8, SRZ ;  /* 0x0000000000087805 */ /* 0x000fe2000001ff00 */
[----:B------:R-:W-:Y:S01]  /*4cc0*/  UMOV UR6, 0x400 ;  /* 0x0000040000067882 */ /* 0x000fe20000000000 */
[----:B------:R-:W-:Y:S01]  /*4cd0*/  UMOV UR5, URZ ;  /* 0x000000ff00057c82 */ /* 0x000fe20008000000 */
[----:B------:R-:W-:-:S12]  /*4ce0*/  ULEA UR6, UR52, UR6, 0x18 ;  /* 0x0000000634067291 */ /* 0x000fd8000f8ec0ff */
.L_x_102:
[----:B------:R-:W-:Y:S02]  /*4cf0*/  LEA R2, R8, UR6, 0x3 ;  /* 0x0000000608027c11 */ /* 0x000fe4000f8e18ff */
[----:B------:R-:W-:-:S03]  /*4d00*/  SHF.L.U32 R4, R9, 0x1f, RZ ;  /* 0x0000001f09047819 */ /* 0x000fc600000006ff */
[----:B------:R-:W-:Y:S01]  /*4d10*/  VIADD R5, R2, 0x3f0 ;  /* 0x000003f002057836 */ /* 0x000fe20000000000 */
[----:B------:R-:W2:Y:S02]  /*4d20*/  SYNCS.PHASECHK.TRANS64.TRYWAIT P0, [R2+URZ+0x3e0], R4 ;  /* 0x0003e004020075a7 */ /* 0x000ea400080011ff */
[----:B--2---:R-:W-:Y:S05]  /*4d30*/  @!P0 BRA `(.L_x_99) ;  /* 0x0000005000c88947 */ /* 0x004fea0003800000 */
.L_x_263:
[----:B------:R-:W-:Y:S01]  /*4d40*/  ULEA UR4, UR5, UR6, 0x3 ;  /* 0x0000000605047291 */ /* 0x000fe2000f8e18ff */
[----:B--2---:R-:W-:Y:S01]  /*4d50*/  PRMT R2, RZ, 0x654, R5 ;  /* 0x00000654ff027816 */ /* 0x004fe20000000005 */
[----:B------:R-:W-:Y:S01]  /*4d60*/  @!P2 IMAD.MOV.U32 R4, RZ, RZ, 0x10 ;  /* 0x00000010ff04a424 */ /* 0x000fe200078e00ff */
[----:B------:R-:W-:Y:S01]  /*4d70*/  SHF.L.U32 R5, R12, 0x1f, RZ ;  /* 0x0000001f0c057819 */ /* 0x000fe200000006ff */
[----:B------:R-:W-:Y:S01]  /*4d80*/  UIADD3 UR7, UPT, UPT, UR4, 0x380, URZ ;  /* 0x0000038004077890 */ /* 0x000fe2000fffe0ff */
[----:B------:R2:W-:Y:S05]  /*4d90*/  SYNCS.ARRIVE.TRANS64.RED.A1T0 RZ, [R2+URZ], RZ ;  /* 0x000000ff02ff79a7 */ /* 0x0005ea00081004ff */
[----:B------:R-:W-:Y:S01]  /*4da0*/  IMAD.U32 R6, RZ, RZ, UR7 ;  /* 0x00000007ff067e24 */ /* 0x000fe2000f8e00ff */
[----:B------:R-:W3:Y:S04]  /*4db0*/  SYNCS.PHASECHK.TRANS64.TRYWAIT P0, [UR4+0x390], R5 ;  /* 0x00039005ff0075a7 */ /* 0x000ee80008001104 */
[----:B------:R-:W-:Y:S01]  /*4dc0*/  PRMT R6, R0, 0x654, R6 ;  /* 0x0000065400067816 */ /* 0x000fe20000000006 */
[----:B--23--:R-:W-:Y:S06]  /*4dd0*/  @!P0 BRA `(.L_x_100) ;  /* 0x0000005000b48947 */ /* 0x00cfec0003800000 */
.L_x_265:
[----:B------:R-:W-:Y:S01]  /*4de0*/  ULEA UR8, UR5, UR6, 0x4 ;  /* 0x0000000605087291 */ /* 0x000fe2000f8e20ff */
[----:B------:R-:W-:Y:S01]  /*4df0*/  SEL R3, R6, R3, !P2 ;  /* 0x0000000306037207 */ /* 0x000fe20005000000 */
[----:B------:R-:W-:Y:S01]  /*4e00*/  UIADD3 UR9, UPT, UPT, UR4, 0x380, URZ ;  /* 0x0000038004097890 */ /* 0x000fe2000fffe0ff */
[----:B--2---:R-:W-:Y:S01]  /*4e10*/  LEA R2, R11, UR6, 0x3 ;  /* 0x000000060b027c11 */ /* 0x004fe2000f8e18ff */
[----:B------:R-:W-:Y:S01]  /*4e20*/  UIADD3 UR8, UPT, UPT, UR8, 0x410, URZ ;  /* 0x0000041008087890 */ /* 0x000fe2000fffe0ff */
[----:B------:R2:W-:Y:S01]  /*4e30*/  @!P2 SYNCS.ARRIVE.TRANS64.RED RZ, [R3+URZ], R4 ;  /* 0x0000000403ffa9a7 */ /* 0x0005e200080004ff */
[----:B------:R-:W-:Y:S01]  /*4e40*/  UIADD3 UR4, UPT, UPT, UR5, 0x1, URZ ;  /* 0x0000000105047890 */ /* 0x000fe2000fffe0ff */
[----:B------:R-:W-:-:S03]  /*4e50*/  VIADD R8, R8, 0x1 ;  /* 0x0000000108087836 */ /* 0x000fc60000000000 */
[----:B------:R-:W-:Y:S02]  /*4e60*/  UISETP.NE.AND UP0, UPT, UR4, 0x2, UPT ;  /* 0x000000020400788c */ /* 0x000fe4000bf05270 */
[----:B------:R-:W-:Y:S01]  /*4e70*/  ISETP.NE.AND P0, PT, R8, 0x2, PT ;  /* 0x000000020800780c */ /* 0x000fe20003f05270 */
[----:B------:R-:W-:Y:S06]  /*4e80*/  UGETNEXTWORKID.BROADCAST [UR8], [UR9] ;  /* 0x00000000080073ca */ /* 0x000fec0008000100 */
[----:B------:R-:W-:Y:S02]  /*4e90*/  USEL UR7, URZ, 0x1, UP0 ;  /* 0x00000001ff077887 */ /* 0x000fe40008000000 */
[----:B------:R-:W-:-:S04]  /*4ea0*/  USEL UR5, UR4, URZ, UP0 ;  /* 0x000000ff04057287 */ /* 0x000fc80008000000 */
[----:B------:R-:W-:Y:S02]  /*4eb0*/  LOP3.LUT R12, R12, UR7, RZ, 0x3c, !PT ;  /* 0x000000070c0c7c12 */ /* 0x000fe4000f8e3cff */
[----:B--2---:R-:W-:-:S04]  /*4ec0*/  SHF.L.U32 R4, R10, 0x1f, RZ ;  /* 0x0000001f0a047819 */ /* 0x004fc800000006ff */
[----:B------:R-:W2:Y:S02]  /*4ed0*/  SYNCS.PHASECHK.TRANS64.TRYWAIT P1, [R2+URZ+0x380], R4 ;  /* 0x00038004020075a7 */ /* 0x000ea400080211ff */
[----:B--2---:R-:W-:Y:S05]  /*4ee0*/  @!P1 BRA `(.L_x_101) ;  /* 0x0000005000889947 */ /* 0x004fea0003800000 */
.L_x_266:
[C---:B--2---:R-:W-:Y:S01]  /*4ef0*/  LEA R4, R11.reuse, UR6, 0x4 ;  /* 0x000000060b047c11 */ /* 0x044fe2000f8e20ff */
[----:B------:R-:W-:Y:S01]  /*4f00*/  VIADD R2, R2, 0x390 ;  /* 0x0000039002027836 */ /* 0x000fe20000000000 */
[----:B------:R-:W-:Y:S01]  /*4f10*/  SEL R8, R8, RZ, P0 ;  /* 0x000000ff08087207 */ /* 0x000fe20000000000 */
[----:B------:R-:W-:-:S03]  /*4f20*/  VIADD R11, R11, 0x1 ;  /* 0x000000010b0b7836 */ /* 0x000fc60000000000 */
[----:B------:R-:W2:Y:S01]  /*4f30*/  LDS.128 R4, [R4+0x410] ;  /* 0x0004100004047984 */ /* 0x000ea20000000c00 */
[----:B------:R-:W-:Y:S02]  /*4f40*/  PRMT R2, RZ, 0x654, R2 ;  /* 0x00000654ff027816 */ /* 0x000fe40000000002 */
[C---:B------:R-:W-:Y:S01]  /*4f50*/  ISETP.NE.AND P1, PT, R11.reuse, 0x2, PT ;  /* 0x000000020b00780c */ /* 0x040fe20003f25270 */
[----:B------:R-:W-:Y:S01]  /*4f60*/  @!PT LDS RZ, [RZ] ;  /* 0x00000000fffff984 */ /* 0x000fe20000000800 */
[----:B------:R-:W-:Y:S01]  /*4f70*/  @!PT LDS RZ, [RZ] ;  /* 0x00000000fffff984 */ /* 0x000fe20000000800 */
[----:B------:R-:W-:Y:S01]  /*4f80*/  @!PT LDS RZ, [RZ] ;  /* 0x00000000fffff984 */ /* 0x000fe20000000800 */
[----:B------:R-:W-:Y:S01]  /*4f90*/  @!PT LDS RZ, [RZ] ;  /* 0x00000000fffff984 */ /* 0x000fe20000000800 */
[----:B------:R3:W-:Y:S06]  /*4fa0*/  MEMBAR.ALL.CTA ;  /* 0x0000000000007992 */ /* 0x0007ec0000008000 */
[----:B---3--:R-:W3:Y:S01]  /*4fb0*/  FENCE.VIEW.ASYNC.S ;  /* 0x00000000000073c6 */ /* 0x008ee20000000000 */
[----:B------:R-:W-:Y:S01]  /*4fc0*/  SEL R11, R11, RZ, P1 ;  /* 0x000000ff0b0b7207 */ /* 0x000fe20000800000 */
[----:B---3--:R3:W-:Y:S01]  /*4fd0*/  SYNCS.ARRIVE.TRANS64.RED.A1T0 RZ, [R2+URZ], RZ ;  /* 0x000000ff02ff79a7 */ /* 0x0087e200081004ff */
[----:B--2---:R-:W-:-:S02]  /*4fe0*/  LOP3.LUT P3, RZ, R6, 0x1, RZ, 0xc0, !PT ;  /* 0x0000000106ff7812 */ /* 0x004fc4000786c0ff */
[----:B------:R-:W-:-:S04]  /*4ff0*/  SEL R4, RZ, 0x1, P1 ;  /* 0x00000001ff047807 */ /* 0x000fc80000800000 */
[----:B------:R-:W-:Y:S02]  /*5000*/  LOP3.LUT R10, R10, R4, RZ, 0x3c, !PT ;  /* 0x000000040a0a7212 */ /* 0x000fe400078e3cff */
[----:B---3--:R-:W-:-:S04]  /*5010*/  SEL R2, RZ, 0x1, P0 ;  /* 0x00000001ff027807 */ /* 0x008fc80000000000 */
[----:B------:R-:W-:Y:S01]  /*5020*/  LOP3.LUT R9, R9, R2, RZ, 0x3c, !PT ;  /* 0x0000000209097212 */ /* 0x000fe200078e3cff */
[----:B------:R-:W-:Y:S06]  /*5030*/  @P3 BRA `(.L_x_102) ;  /* 0xfffffffc002c3947 */ /* 0x000fec000383ffff */
[----:B------:R-:W-:Y:S01]  /*5040*/  ULEA UR4, UR5, UR6, 0x3 ;  /* 0x0000000605047291 */ /* 0x000fe2000f8e18ff */
[----:B------:R-:W-:-:S08]  /*5050*/  SHF.L.U32 R2, R12, 0x1f, RZ ;  /* 0x0000001f0c027819 */ /* 0x000fd000000006ff */
[----:B------:R-:W2:Y:S02]  /*5060*/  SYNCS.PHASECHK.TRANS64 P0, [UR4+0x390], R2 ;  /* 0x00039002ff0075a7 */ /* 0x000ea40008001004 */
[----:B--2---:R-:W-:Y:S05]  /*5070*/  @P0 BRA `(.L_x_103) ;  /* 0x0000000000080947 */ /* 0x004fea0003800000 */
[----:B------:R-:W2:Y:S02]  /*5080*/  SYNCS.PHASECHK.TRANS64.TRYWAIT P0, [UR4+0x390], R2 ;  /* 0x00039002ff0075a7 */ /* 0x000ea40008001104 */
[----:B--2---:R-:W-:Y:S05]  /*5090*/  @!P0 BRA `(.L_x_104) ;  /* 0x0000005000308947 */ /* 0x004fea0003800000 */
.L_x_103:
[----:B------:R-:W-:-:S04]  /*50a0*/  UIADD3 UR7, UPT, UPT, UR5, 0x1, URZ ;  /* 0x0000000105077890 */ /* 0x000fc8000fffe0ff */
[----:B------:R-:W-:-:S04]  /*50b0*/  UISETP.NE.AND UP0, UPT, UR7, 0x2, UPT ;  /* 0x000000020700788c */ /* 0x000fc8000bf05270 */
[----:B------:R-:W-:Y:S02]  /*50c0*/  USEL UR8, URZ, 0x1, UP0 ;  /* 0x00000001ff087887 */ /* 0x000fe40008000000 */
[----:B------:R-:W-:-:S04]  /*50d0*/  USEL UR7, UR7, URZ, UP0 ;  /* 0x000000ff07077287 */ /* 0x000fc80008000000 */
[----:B------:R-:W-:Y:S01]  /*50e0*/  ULEA UR7, UR7, UR6, 0x3 ;  /* 0x0000000607077291 */ /* 0x000fe2000f8e18ff */
[----:B--2---:R-:W-:-:S04]  /*50f0*/  LOP3.LUT R2, R12, UR8, RZ, 0x3c, !PT ;  /* 0x000000080c027c12 */ /* 0x004fc8000f8e3cff */
[----:B------:R-:W-:-:S04]  /*5100*/  SHF.L.U32 R0, R2, 0x1f, RZ ;  /* 0x0000001f02007819 */ /* 0x000fc800000006ff */
[----:B------:R-:W2:Y:S02]  /*5110*/  SYNCS.PHASECHK.TRANS64 P0, [UR7+0x390], R0 ;  /* 0x00039000ff0075a7 */ /* 0x000ea40008001007 */
[----:B-12---:R-:W-:Y:S05]  /*5120*/  @P0 EXIT ;  /* 0x000000000000094d */ /* 0x006fea0003800000 */
[----:B------:R-:W-:Y:S02]  /*5130*/  SHF.L.U32 R2, R2, 0x1f, RZ ;  /* 0x0000001f02027819 */ /* 0x000fe400000006ff */
[----:B------:R-:W-:-:S07]  /*5140*/  MOV R0, UR7 ;  /* 0x0000000700007c02 */ /* 0x000fce0008000f00 */
.L_x_105:
[----:B-1----:R1:W2:Y:S02]  /*5150*/  SYNCS.PHASECHK.TRANS64.TRYWAIT P0, [R0+URZ+0x390], R2 ;  /* 0x00039002000075a7 */ /* 0x0022a400080011ff */
[----:B--2---:R-:W-:Y:S05]  /*5160*/  @!P0 NANOSLEEP.SYNCS 0x989680 ;  /* 0x009896800000895d */ /* 0x004fea0003900000 */
[----:B------:R-:W2:Y:S02]  /*5170*/  @!P0 SYNCS.PHASECHK.TRANS64 P0, [R0+URZ+0x390], R2 ;  /* 0x00039002000085a7 */ /* 0x000ea400080010ff */
[----:B--2---:R-:W-:Y:S05]  /*5180*/  @P0 EXIT ;  /* 0x000000000000094d */ /* 0x004fea0003800000 */
[----:B------:R-:W-:Y:S05]  /*5190*/  BRA `(.L_x_105) ;  /* 0xfffffffc00ec7947 */ /* 0x000fea000383ffff */
.L_x_98:
[----:B------:R-:W-:Y:S05]  /*51a0*/  BRA.U UP5, `(.L_x_106) ;  /* 0x0000000d05807547 */ /* 0x000fea000b800000 */
[----:B------:R-:W-:Y:S01]  /*51b0*/  UMOV UR4, 0x40 ;  /* 0x0000004000047882 */ /* 0x000fe20000000000 */
[----:B------:R-:W-:Y:S01]  /*51c0*/  NOP ;  /* 0x0000000000007918 */ /* 0x000fe20000000000 */
[----:B------:R-:W-:Y:S01]  /*51d0*/  ULEA UR5, UR52, UR4, 0x18 ;  /* 0x0000000434057291 */ /* 0x000fe2000f8ec0ff */
[----:B------:R-:W-:Y:S02]  /*51e0*/  UMOV UR6, 0x400 ;  /* 0x0000040000067882 */ /* 0x000fe40000000000 */
[----:B------:R-:W-:-:S06]  /*51f0*/  ULEA UR6, UR52, UR6, 0x18 ;  /* 0x0000000634067291 */ /* 0x000fcc000f8ec0ff */
[----:B------:R-:W2:Y:S02]  /*5200*/  LDS.U8 R0, [UR5+0x1c] ;  /* 0x00001c05ff007984 */ /* 0x000ea40008000000 */
[----:B--2---:R-:W-:-:S13]  /*5210*/  ISETP.NE.AND P0, PT, R0, RZ, PT ;  /* 0x000000ff0000720c */ /* 0x004fda0003f05270 */
[----:B------:R-:W-:Y:S05]  /*5220*/  @P0 BRA `(.L_x_107) ;  /* 0x0000000000580947 */ /* 0x000fea0003800000 */
[----:B------:R-:W-:-:S13]  /*5230*/  ELECT P0, URZ, PT ;  /* 0x0000000000ff782f */ /* 0x000fda0003800000 */
[----:B------:R-:W-:Y:S05]  /*5240*/  @!P0 BRA `(.L_x_108) ;  /* 0x0000000000608947 */ /* 0x000fea0003800000 */
[----:B------:R-:W-:Y:S01]  /*5250*/  UMOV UR4, 0x10 ;  /* 0x0000001000047882 */ /* 0x000fe20000000000 */
[----:B------:R-:W-:Y:S01]  /*5260*/  HFMA2 R0, -RZ, RZ, 0, 5.9604644775390625e-08 ;  /* 0x00000001ff007431 */ /* 0x000fe200000001ff */
[----:B------:R-:W-:-:S03]  /*5270*/  MOV R3, 0xffff ;  /* 0x0000ffff00037802 */ /* 0x000fc60000000f00 */
[----:B------:R-:W-:Y:S04]  /*5280*/  DEPBAR.LE SB2, 0x36 ;  /* 0x0000ad800000791a */ /* 0x000fe80000000000 */
[----:B------:R-:W2:Y:S02]  /*5290*/  UTCATOMSWS.FIND_AND_SET.ALIGN UP0, UR4, UR4 ;  /* 0x00000004000475e3 */ /* 0x000ea40008000800 */
[----:B--2---:R-:W-:Y:S01]  /*52a0*/  MOV R4, UR4 ;  /* 0x0000000400047c02 */ /* 0x004fe20008000f00 */
[----:B------:R-:W-:Y:S06]  /*52b0*/  BRA.U UP0, `(.L_x_109) ;  /* 0x0000000100187547 */ /* 0x000fec000b800000 */
.L_x_110:
[----:B------:R-:W-:Y:S05]  /*52c0*/  NANOSLEEP 0x64 ;  /* 0x000000640000795d */ /* 0x000fea0003800000 */
[----:B------:R-:W-:-:S05]  /*52d0*/  UMOV UR4, 0x10 ;  /* 0x0000001000047882 */ /* 0x000fca0000000000 */
[----:B------:R-:W-:Y:S04]  /*52e0*/  DEPBAR.LE SB2, 0x36 ;  /* 0x0000ad800000791a */ /* 0x000fe80000000000 */
[----:B------:R-:W2:Y:S02]  /*52f0*/  UTCATOMSWS.FIND_AND_SET.ALIGN UP0, UR4, UR4 ;  /* 0x00000004000475e3 */ /* 0x000ea40008000800 */
[----:B--2---:R-:W-:Y:S01]  /*5300*/  MOV R4, UR4 ;  /* 0x0000000400047c02 */ /* 0x004fe20008000f00 */
[----:B------:R-:W-:Y:S05]  /*5310*/  BRA.U !UP0, `(.L_x_110) ;  /* 0xfffffffd08e87547 */ /* 0x000fea000b83ffff */
.L_x_109:
[-C--:B------:R-:W-:Y:S02]  /*5320*/  SHF.L.U32 R3, R3, R4.reuse, RZ ;  /* 0x0000000403037219 */ /* 0x080fe400000006ff */
[----:B------:R-:W-:Y:S01]  /*5330*/  SHF.L.U32 R0, R0, R4, RZ ;  /* 0x0000000400007219 */ /* 0x000fe200000006ff */
[----:B------:R-:W-:Y:S02]  /*5340*/  IMAD.SHL.U32 R4, R4, 0x20, RZ ;  /* 0x0000002004047824 */ /* 0x000fe400078e00ff */
[----:B------:R2:W-:Y:S04]  /*5350*/  ATOMS.OR RZ, [UR5+0x14], R3 ;  /* 0x00001403ffff798c */ /* 0x0005e8000b000005 */
[----:B------:R2:W-:Y:S04]  /*5360*/  ATOMS.OR RZ, [UR5+0x18], R0 ;  /* 0x00001800ffff798c */ /* 0x0005e8000b000005 */
[----:B------:R2:W-:Y:S01]  /*5370*/  STS [UR6+0x430], R4 ;  /* 0x00043004ff007988 */ /* 0x0005e20008000806 */
[----:B------:R-:W-:Y:S05]  /*5380*/  BRA `(.L_x_108) ;  /* 0x0000000000107947 */ /* 0x000fea0003800000 */
.L_x_107:
[----:B------:R-:W-:Y:S02]  /*5390*/  MOV R0, 0xffffffff ;  /* 0xffffffff00007802 */ /* 0x000fe40000000f00 */
[----:B------:R-:W-:-:S03]  /*53a0*/  MOV R4, 0x53d0 ;  /* 0x000053d000047802 */ /* 0x000fc60000000f00 */
[----:B------:R2:W-:Y:S04]  /*53b0*/  STS [UR6+0x430], R0 ;  /* 0x00043000ff007988 */ /* 0x0005e80008000806 */
[----:B-12--5:R-:W-:Y:S05]  /*53c0*/  CALL.REL.NOINC `($__internal_1_$__cuda_sm10x_tcgen05_guardrail_trap_phase_invalid_during_alloc) ;  /* 0x0000005000b07944 */ /* 0x026fea0003c00000 */
.L_x_108:
[----:B------:R-:W-:Y:S05]  /*53d0*/  WARPSYNC.ALL ;  /* 0x0000000000007948 */ /* 0x000fea0003800000 */
[----:B------:R-:W3:Y:S01]  /*53e0*/  S2UR UR4, SR_CgaCtaId ;  /* 0x00000000000479c3 */ /* 0x000ee20000008800 */
[----:B------:R-:W-:Y:S01]  /*53f0*/  UMOV UR13, 0x400 ;  /* 0x00000400000d7882 */ /* 0x000fe20000000000 */
[----:B------:R-:W-:-:S06]  /*5400*/  NOP ;  /* 0x0000000000007918 */ /* 0x000fcc0000000000 */
[----:B------:R-:W-:Y:S06]  /*5410*/  BAR.ARV 0x6, 0xa0 ;  /* 0x0182800000007b1d */ /* 0x000fec0000002000 */
[----:B------:R-:W4:Y:S01]  /*5420*/  LDCU UR5, c[0x0][0x38c] ;  /* 0x00007180ff0577ac */ /* 0x000f220008000800 */
[----:B------:R-:W-:Y:S01]  /*5430*/  LOP3.LUT R2, R2, 0xffff, RZ, 0xc0, !PT ;  /* 0x0000ffff02027812 */ /* 0x000fe200078ec0ff */
[----:B------:R-:W-:Y:S01]  /*5440*/  IMAD.MOV.U32 R11, RZ, RZ, 0x1 ;  /* 0x00000001ff0b7424 */ /* 0x000fe200078e00ff */
[----:B------:R-:W-:Y:S01]  /*5450*/  CS2R R8, SRZ ;  /* 0x0000000000087805 */ /* 0x000fe2000001ff00 */
[----:B------:R-:W1:Y:S01]  /*5460*/  LDCU UR8, c[0x0][0x38c] ;  /* 0x00007180ff0877ac */ /* 0x000e620008000800 */
[----:B------:R-:W-:Y:S01]  /*5470*/  R2UR UR15, R2 ;  /* 0x00000000020f72ca */ /* 0x000fe200000e0000 */
[----:B------:R-:W-:Y:S01]  /*5480*/  IMAD.MOV.U32 R10, RZ, RZ, RZ ;  /* 0x000000ffff0a7224 */ /* 0x000fe200078e00ff */
[----:B------:R-:W-:Y:S01]  /*5490*/  UMOV UR18, URZ ;  /* 0x000000ff00127c82 */ /* 0x000fe20008000000 */
[----:B------:R-:W-:Y:S01]  /*54a0*/  UMOV UR10, URZ ;  /* 0x000000ff000a7c82 */ /* 0x000fe20008000000 */
[----:B---3--:R-:W-:Y:S01]  /*54b0*/  ULEA UR13, UR4, UR13, 0x18 ;  /* 0x0000000d040d7291 */ /* 0x008fe2000f8ec0ff */
[----:B------:R-:W-:Y:S01]  /*54c0*/  UMOV UR20, 0x0 ;  /* 0x0000000000147882 */ /* 0x000fe20000000000 */
[----:B------:R-:W-:-:S02]  /*54d0*/  UMOV UR21, 0x41004a0 ;  /* 0x041004a000157882 */ /* 0x000fc40000000000 */
[----:B------:R-:W-:Y:S02]  /*54e0*/  UIADD3 UR6, UPT, UPT, UR13, 0x2800, URZ ;  /* 0x000028000d067890 */ /* 0x000fe4000fffe0ff */
[----:B------:R-:W-:Y:S02]  /*54f0*/  UIADD3 UR7, UPT, UPT, UR13, 0x1d800, URZ ;  /* 0x0001d8000d077890 */ /* 0x000fe4000fffe0ff */
[----:B----4-:R-:W-:Y:S01]  /*5500*/  UIADD3 UR5, UPT, UPT, UR5, 0x1f, URZ ;  /* 0x0000001f05057890 */ /* 0x010fe2000fffe0ff */
[----:B--2---:R-:W2:Y:S01]  /*5510*/  LDS R0, [UR13+0x430] ;  /* 0x0004300dff007984 */ /* 0x004ea20008000800 */
[----:B------:R-:W-:Y:S02]  /*5520*/  USHF.R.U32.HI UR6, URZ, 0x4, UR6 ;  /* 0x00000004ff067899 */ /* 0x000fe40008011606 */
[----:B------:R-:W-:Y:S02]  /*5530*/  USHF.R.S32.HI UR4, URZ, 0x1f, UR5 ;  /* 0x0000001fff047899 */ /* 0x000fe40008011405 */
[----:B------:R-:W-:-:S02]  /*5540*/  ULOP3.LUT UR6, UR6, 0x3fff, URZ, 0xc0, !UPT ;  /* 0x00003fff06067892 */ /* 0x000fc4000f8ec0ff */
[----:B------:R-:W-:Y:S02]  /*5550*/  ULEA.HI UR4, UR4, UR5, URZ, 0x5 ;  /* 0x0000000504047291 */ /* 0x000fe4000f8f28ff */
[----:B------:R-:W-:Y:S02]  /*5560*/  USHF.R.U32.HI UR5, URZ, 0x4, UR7 ;  /* 0x00000004ff057899 */ /* 0x000fe40008011607 */
[----:B------:R-:W-:Y:S02]  /*5570*/  USHF.R.S32.HI UR22, URZ, 0x5, UR4 ;  /* 0x00000005ff167899 */ /* 0x000fe40008011404 */
[----:B------:R-:W-:Y:S02]  /*5580*/  ULOP3.LUT UR5, UR5, 0x3fff, URZ, 0xc0, !UPT ;  /* 0x00003fff05057892 */ /* 0x000fe4000f8ec0ff */
[----:B------:R-:W-:Y:S02]  /*5590*/  UISETP.LT.AND UP0, UPT, UR22, 0x1, UPT ;  /* 0x000000011600788c */ /* 0x000fe4000bf01270 */
[----:B------:R-:W-:-:S02]  /*55a0*/  ULOP3.LUT UR16, UR6, 0x10000, URZ, 0xfc, !UPT ;  /* 0x0001000006107892 */ /* 0x000fc4000f8efcff */
[----:B------:R-:W-:Y:S02]  /*55b0*/  USEL UR23, UR22, 0x1, !UP0 ;  /* 0x0000000116177887 */ /* 0x000fe4000c000000 */
[----:B------:R-:W-:Y:S02]  /*55c0*/  ULOP3.LUT UR17, UR5, 0x10000, URZ, 0xfc, !UPT ;  /* 0x0001000005117892 */ /* 0x000fe4000f8efcff */
[----:B------:R-:W-:Y:S02]  /*55d0*/  UIADD3 UR23, UPT, UPT, -UR23, URZ, URZ ;  /* 0x000000ff17177290 */ /* 0x000fe4000fffe1ff */
[----:B-1----:R-:W-:Y:S01]  /*55e0*/  UISETP.GE.AND UP4, UPT, UR8, 0x1, UPT ;  /* 0x000000010800788c */ /* 0x002fe2000bf86270 */
[----:B--2---:R-:W-:-:S15]  /*55f0*/  R2UR UR24, R0 ;  /* 0x00000000001872ca */ /* 0x004fde00000e0000 */
.L_x_117:
[----:B------:R-:W-:Y:S02]  /*5600*/  LEA R0, R10, UR13, 0x3 ;  /* 0x0000000d0a007c11 */ /* 0x000fe4000f8e18ff */
[----:B------:R-:W-:Y:S02]  /*5610*/  SHF.L.U32 R2, R9, 0x1f, RZ ;  /* 0x0000001f09027819 */ /* 0x000fe400000006ff */
[----:B------:R-:W-:Y:S01]  /*5620*/  PLOP3.LUT P0, PT, PT, PT, UP4, 0x80, 0x8 ;  /* 0x000000000008781c */ /* 0x000fe20003f0f048 */
[----:B------:R-:W-:Y:S01]  /*5630*/  VIADD R3, R0, 0x390 ;  /* 0x0000039000037836 */ /* 0x000fe20000000000 */
[----:B-1----:R-:W1:Y:S02]  /*5640*/  SYNCS.PHASECHK.TRANS64.TRYWAIT P1, [R0+URZ+0x380], R2 ;  /* 0x00038002000075a7 */ /* 0x002e6400080211ff */
[----:B-1-3--:R-:W-:Y:S09]  /*5650*/  @!P1 BRA `(.L_x_111) ;  /* 0x0000004800d89947 */ /* 0x00aff20003800000 */
.L_x_268:
[----:B------:R-:W-:Y:S01]  /*5660*/  LEA R4, R10, UR13, 0x4 ;  /* 0x0000000d0a047c11 */ /* 0x000fe2000f8e20ff */
[----:B------:R-:W-:Y:S01]  /*5670*/  @UP4 ULEA UR4, UR10, UR13, 0x3 ;  /* 0x0000000d0a044291 */ /* 0x000fe2000f8e18ff */
[----:B------:R-:W-:Y:S01]  /*5680*/  PLOP3.LUT P2, PT, PT, PT, PT, 0x80, 0x8 ;  /* 0x000000000008781c */ /* 0x000fe20003f4f070 */
[----:B------:R-:W-:Y:S01]  /*5690*/  ULEA UR19, UR18, UR13, 0x3 ;  /* 0x0000000d12137291 */ /* 0x000fe2000f8e18ff */
[----:B------:R-:W-:Y:S02]  /*56a0*/  PRMT R3, RZ, 0x654, R3 ;  /* 0x00000654ff037816 */ /* 0x000fe40000000003 */
[----:B------:R-:W2:Y:S01]  /*56b0*/  LDS.128 R4, [R4+0x410] ;  /* 0x0004100004047984 */ /* 0x000ea20000000c00 */
[----:B-1----:R-:W-:Y:S02]  /*56c0*/  @P0 SHF.L.U32 R2, R8, 0x1f, RZ ;  /* 0x0000001f08020819 */ /* 0x002fe400000006ff */
[----:B------:R-:W-:Y:S01]  /*56d0*/  SHF.L.U32 R0, R11, 0x1f, RZ ;  /* 0x0000001f0b007819 */ /* 0x000fe200000006ff */
[----:B------:R-:W-:Y:S01]  /*56e0*/  @!PT LDS RZ, [RZ] ;  /* 0x00000000fffff984 */ /* 0x000fe20000000800 */
[----:B------:R-:W-:Y:S01]  /*56f0*/  @!PT LDS RZ, [RZ] ;  /* 0x00000000fffff984 */ /* 0x000fe20000000800 */
[----:B------:R-:W-:Y:S01]  /*5700*/  @!PT LDS RZ, [RZ] ;  /* 0x00000000fffff984 */ /* 0x000fe20000000800 */
[----:B------:R-:W-:Y:S01]  /*5710*/  @!PT LDS RZ, [RZ] ;  /* 0x00000000fffff984 */ /* 0x000fe20000000800 */
[----:B------:R1:W-:Y:S06]  /*5720*/  MEMBAR.ALL.CTA ;  /* 0x0000000000007992 */ /* 0x0003ec0000008000 */
[----:B-1----:R-:W1:Y:S02]  /*5730*/  FENCE.VIEW.ASYNC.S ;  /* 0x00000000000073c6 */ /* 0x002e640000000000 */
[----:B-1----:R1:W-:Y:S01]  /*5740*/  SYNCS.ARRIVE.TRANS64.RED.A1T0 RZ, [R3+URZ], RZ ;  /* 0x000000ff03ff79a7 */ /* 0x0023e200081004ff */
[----:B------:R1:W3:Y:S01]  /*5750*/  @P0 SYNCS.PHASECHK.TRANS64.TRYWAIT P2, [UR4], R2 ;  /* 0x00000002ff0005a7 */ /* 0x0002e20008041104 */
[----:B--2---:R-:W-:Y:S01]  /*5760*/  LOP3.LUT P1, RZ, R6, 0x1, RZ, 0xc0, !PT ;  /* 0x0000000106ff7812 */ /* 0x004fe2000782c0ff */
[----:B------:R-:W2:Y:S02]  /*5770*/  SYNCS.PHASECHK.TRANS64.TRYWAIT P0, [UR19+0x3c0], R0 ;  /* 0x0003c000ff0075a7 */ /* 0x000ea40008001113 */
[----:B-123--:R-:W-:Y:S10]  /*5780*/  @!P0 BRA `(.L_x_112) ;  /* 0x0000004800a08947 */ /* 0x00eff40003800000 */
.L_x_270:
[----:B------:R-:W-:Y:S01]  /*5790*/  IADD3 R10, PT, PT, R10, 0x1, RZ ;  /* 0x000000010a0a7810 */ /* 0x000fe20007ffe0ff */
[----:B------:R-:W-:Y:S06]  /*57a0*/  BRA.U !UP4, `(.L_x_113) ;  /* 0x000000010ca07547 */ /* 0x000fec000b800000 */
[----:B------:R-:W-:Y:S02]  /*57b0*/  ULEA.HI UR4, UR18, UR18, URZ, 0x1 ;  /* 0x0000001212047291 */ /* 0x000fe4000f8f08ff */
[----:B------:R-:W-:Y:S02]  /*57c0*/  UPLOP3.LUT UP2, UPT, UPT, UPT, UPT, 0x40, 0x4 ;  /* 0x000000000004789c */ /* 0x000fe40003f4e870 */
[----:B------:R-:W-:Y:S02]  /*57d0*/  USHF.L.U32 UR5, UR4, 0x5, URZ ;  /* 0x0000000504057899 */ /* 0x000fe400080006ff */
[----:B------:R-:W-:Y:S02]  /*57e0*/  ULOP3.LUT UR14, UR4, 0xffe, URZ, 0xc0, !UPT ;  /* 0x00000ffe040e7892 */ /* 0x000fe4000f8ec0ff */
[----:B------:R-:W-:Y:S02]  /*57f0*/  ULOP3.LUT UR4, UR5, 0xffffffc0, URZ, 0xc0, !UPT ;  /* 0xffffffc005047892 */ /* 0x000fe4000f8ec0ff */
[----:B------:R-:W-:-:S02]  /*5800*/  UIADD3 UR14, UPT, UPT, -UR14, UR18, URZ ;  /* 0x000000120e0e7290 */ /* 0x000fc4000fffe1ff */
[----:B------:R-:W-:Y:S01]  /*5810*/  UIADD3 UR4, UPT, UPT, UR24, UR4, URZ ;  /* 0x0000000418047290 */ /* 0x000fe2000fffe0ff */
[----:B------:R-:W-:Y:S01]  /*5820*/  UMOV UR12, UR23 ;  /* 0x00000017000c7c82 */ /* 0x000fe20008000000 */
[----:B------:R-:W-:Y:S02]  /*5830*/  UMOV UR11, UR22 ;  /* 0x00000016000b7c82 */ /* 0x000fe40008000000 */
[----:B------:R-:W-:Y:S01]  /*5840*/  ULEA UR14, UR14, UR4, 0x14 ;  /* 0x000000040e0e7291 */ /* 0x000fe2000f8ea0ff */
[----:B------:R-:W-:-:S11]  /*5850*/  UMOV UR5, UR10 ;  /* 0x0000000a00057c82 */ /* 0x000fd60008000000 */
.L_x_116:
[----:B------:R-:W-:Y:S02]  /*5860*/  UIADD3 UR12, UPT, UPT, UR12, 0x1, URZ ;  /* 0x000000010c0c7890 */ /* 0x000fe4000fffe0ff */
[----:B--2---:R-:W-:Y:S02]  /*5870*/  ULEA UR6, UR5, UR13, 0x3 ;  /* 0x0000000d05067291 */ /* 0x004fe4000f8e18ff */
[----:B------:R-:W-:Y:S01]  /*5880*/  UISETP.NE.AND UP3, UPT, UR12, URZ, UPT ;  /* 0x000000ff0c00728c */ /* 0x000fe2000bf65270 */
[----:B---3--:R-:W-:Y:S10]  /*5890*/  @P2 BRA `(.L_x_114) ;  /* 0x00000000000c2947 */ /* 0x008ff40003800000 */
[----:B-1----:R-:W-:Y:S04]  /*58a0*/  SHF.L.U32 R2, R8, 0x1f, RZ ;  /* 0x0000001f08027819 */ /* 0x002fe800000006ff */
[----:B------:R-:W1:Y:S02]  /*58b0*/  SYNCS.PHASECHK.TRANS64.TRYWAIT P0, [UR6], R2 ;  /* 0x00000002ff0075a7 */ /* 0x000e640008001106 */
[----:B-1----:R-:W-:Y:S05]  /*58c0*/  @!P0 BRA `(.L_x_115) ;  /* 0x0000004800688947 */ /* 0x002fea0003800000 */
.L_x_114:
[----:B------:R-:W-:Y:S01]  /*58d0*/  UISETP.NE.AND UP0, UPT, UR11, 0x1, UPT ;  /* 0x000000010b00788c */ /* 0x000fe2000bf05270 */
[----:B------:R-:W-:Y:S01]  /*58e0*/  PLOP3.LUT P2, PT, PT, PT, PT, 0x80, 0x8 ;  /* 0x000000000008781c */ /* 0x000fe20003f4f070 */
[----:B------:R-:W-:Y:S02]  /*58f0*/  UIADD3 UR4, UPT, UPT, UR5, 0x1, URZ ;  /* 0x0000000105047890 */ /* 0x000fe4000fffe0ff */
[----:B------:R-:W-:Y:S02]  /*5900*/  ULEA UR8, UR5, UR17, 0x7 ;  /* 0x0000001105087291 */ /* 0x000fe4000f8e38ff */
[----:B------:R-:W-:Y:S01]  /*5910*/  UISETP.NE.AND UP1, UPT, UR4, 0x36, UPT ;  /* 0x000000360400788c */ /* 0x000fe2000bf25270 */
[----:B------:R-:W-:Y:S01]  /*5920*/  PLOP3.LUT P0, PT, PT, PT, UP0, 0x80, 0x8 ;  /* 0x000000000008781c */ /* 0x000fe20003f0f008 */
[----:B------:R-:W-:Y:S02]  /*5930*/  UIADD3 UR11, UPT, UPT, UR11, -0x1, URZ ;  /* 0xffffffff0b0b7890 */ /* 0x000fe4000fffe0ff */
[----:B------:R-:W-:Y:S02]  /*5940*/  USEL UR7, URZ, 0x1, UP1 ;  /* 0x00000001ff077887 */ /* 0x000fe40008800000 */
[----:B------:R-:W-:Y:S01]  /*5950*/  USEL UR10, UR4, URZ, UP1 ;  /* 0x000000ff040a7287 */ /* 0x000fe20008800000 */
[----:B------:R-:W-:Y:S03]  /*5960*/  UMOV UR9, 0xc0004010 ;  /* 0xc000401000097882 */ /* 0x000fe60000000000 */
[----:B------:R-:W-:Y:S01]  /*5970*/  @UP0 ULEA UR4, UR10, UR13, 0x3 ;  /* 0x0000000d0a040291 */ /* 0x000fe2000f8e18ff */
[----:B------:R-:W-:Y:S01]  /*5980*/  LOP3.LUT R8, R8, UR7, RZ, 0x3c, !PT ;  /* 0x0000000708087c12 */ /* 0x000fe2000f8e3cff */
[----:B------:R-:W-:Y:S03]  /*5990*/  UMOV UR7, 0xc0004010 ;  /* 0xc000401000077882 */ /* 0x000fe60000000000 */
[----:B-1----:R-:W-:Y:S04]  /*59a0*/  @P0 SHF.L.U32 R0, R8, 0x1f, RZ ;  /* 0x0000001f08000819 */ /* 0x002fe800000006ff */
[----:B------:R2:W3:Y:S01]  /*59b0*/  @P0 SYNCS.PHASECHK.TRANS64.TRYWAIT P2, [UR4], R0 ;  /* 0x00000000ff0005a7 */ /* 0x0004e20008041104 */
[----:B------:R-:W-:Y:S02]  /*59c0*/  UIADD3 UR4, UPT, UPT, UR6, 0x1b0, URZ ;  /* 0x000001b006047890 */ /* 0x000fe4000fffe0ff */
[----:B------:R-:W-:Y:S03]  /*59d0*/  ULEA UR6, UR5, UR16, 0x7 ;  /* 0x0000001005067291 */ /* 0x000fe6000f8e38ff */
[----:B------:R-:W-:Y:S06]  /*59e0*/  UMOV UR5, UR10 ;  /* 0x0000000a00057c82 */ /* 0x000fec0008000000 */
[----:B------:R2:W-:Y:S01]  /*59f0*/  UTCIMMA gdesc[UR6], gdesc[UR8], tmem[UR14], tmem[UR20], idesc[UR21], UP2 ;  /* 0x00ff1408060075ea */ /* 0x0005e2000900010e */
[----:B------:R-:W-:Y:S01]  /*5a00*/  UPLOP3.LUT UP2, UPT, UPT, UPT, UPT, 0x80, 0x8 ;  /* 0x000000000008789c */ /* 0x000fe20003f4f070 */
[----:B------:R2:W-:Y:S01]  /*5a10*/  UTCBAR.MULTICAST [UR4], URZ, UR15 ;  /* 0x000000ff040073e9 */ /* 0x0005e2000800080f */
[----:B------:R-:W-:Y:S09]  /*5a20*/  BRA.U UP3, `(.L_x_116) ;  /* 0xfffffffd038c7547 */ /* 0x000ff2000b83ffff */
.L_x_113:
[----:B--2---:R-:W-:Y:S01]  /*5a30*/  UIADD3 UR4, UPT, UPT, UR18, 0x1, URZ ;  /* 0x0000000112047890 */ /* 0x004fe2000fffe0ff */
[C---:B------:R-:W-:Y:S01]  /*5a40*/  ISETP.NE.AND P0, PT, R10.reuse, 0x2, PT ;  /* 0x000000020a00780c */ /* 0x040fe20003f05270 */
[----:B------:R-:W-:Y:S02]  /*5a50*/  UIADD3 UR5, UPT, UPT, UR19, 0x3a0, URZ ;  /* 0x000003a013057890 */ /* 0x000fe4000fffe0ff */
[----:B------:R-:W-:Y:S01]  /*5a60*/  UISETP.NE.AND UP0, UPT, UR4, 0x4, UPT ;  /* 0x000000040400788c */ /* 0x000fe2000bf05270 */
[----:B-1----:R-:W-:Y:S02]  /*5a70*/  SEL R0, RZ, 0x1, P0 ;  /* 0x00000001ff007807 */ /* 0x002fe40000000000 */
[----:B------:R-:W-:Y:S01]  /*5a80*/  SEL R10, R10, RZ, P0 ;  /* 0x000000ff0a0a7207 */ /* 0x000fe20000000000 */
[----:B------:R-:W-:Y:S01]  /*5a90*/  USEL UR6, URZ, 0x1, UP0 ;  /* 0x00000001ff067887 */ /* 0x000fe20008000000 */
[----:B------:R-:W-:Y:S01]  /*5aa0*/  LOP3.LUT R9, R9, R0, RZ, 0x3c, !PT ;  /* 0x0000000009097212 */ /* 0x000fe200078e3cff */
[----:B------:R-:W-:Y:S01]  /*5ab0*/  USEL UR18, UR4, URZ, UP0 ;  /* 0x000000ff04127287 */ /* 0x000fe20008000000 */
[----:B------:R1:W-:Y:S03]  /*5ac0*/  UTCBAR [UR5], URZ ;  /* 0x000000ff050073e9 */ /* 0x0003e600080000ff */
[----:B------:R-:W-:Y:S01]  /*5ad0*/  LOP3.LUT R11, R11, UR6, RZ, 0x3c, !PT ;  /* 0x000000060b0b7c12 */ /* 0x000fe2000f8e3cff */
[----:B------:R-:W-:Y:S07]  /*5ae0*/  @P1 BRA `(.L_x_117) ;  /* 0xfffffff800c41947 */ /* 0x000fee000383ffff */
[----:B------:R-:W2:Y:S01]  /*5af0*/  S2UR UR8, SR_CgaCtaId ;  /* 0x00000000000879c3 */ /* 0x000ea20000008800 */
[----:B------:R-:W-:Y:S01]  /*5b00*/  ELECT P0, URZ, PT ;  /* 0x0000000000ff782f */ /* 0x000fe20003800000 */
[----:B------:R-:W-:Y:S01]  /*5b10*/  IMAD.MOV.U32 R0, RZ, RZ, 0x1 ;  /* 0x00000001ff007424 */ /* 0x000fe200078e00ff */
[----:B------:R-:W-:Y:S01]  /*5b20*/  UIADD3 UR13, UPT, UPT, UR13, 0x3c0, URZ ;  /* 0x000003c00d0d7890 */ /* 0x000fe2000fffe0ff */
[----:B------:R-:W-:Y:S01]  /*5b30*/  SHF.L.U32 R2, R11, 0x1f, RZ ;  /* 0x0000001f0b027819 */ /* 0x000fe200000006ff */
[----:B------:R-:W-:-:S03]  /*5b40*/  UMOV UR4, 0x40 ;  /* 0x0000004000047882 */ /* 0x000fc60000000000 */
[----:B------:R-:W-:Y:S01]  /*5b50*/  UVIRTCOUNT.DEALLOC.SMPOOL 0x80 ;  /* 0x000000800000784c */ /* 0x000fe20000000000 */
[----:B--2---:R-:W-:Y:S02]  /*5b60*/  ULEA UR8, UR8, UR4, 0x18 ;  /* 0x0000000408087291 */ /* 0x004fe4000f8ec0ff */
[----:B------:R-:W-:-:S07]  /*5b70*/  ULEA UR4, UR18, UR13, 0x3 ;  /* 0x0000000d12047291 */ /* 0x000fce000f8e18ff */
[----:B------:R2:W-:Y:S02]  /*5b80*/  @P0 STS.U8 [UR8+0x1c], R0 ;  /* 0x00001c00ff000988 */ /* 0x0005e40008000008 */
[----:B------:R-:W4:Y:S02]  /*5b90*/  SYNCS.PHASECHK.TRANS64.TRYWAIT P0, [UR4], R2 ;  /* 0x00000002ff0075a7 */ /* 0x000f240008001104 */
[----:B--2-4-:R-:W-:Y:S05]  /*5ba0*/  @!P0 BRA `(.L_x_118) ;  /* 0x0000004400c88947 */ /* 0x014fea0003800000 */
.L_x_273:
[----:B------:R-:W-:-:S04]  /*5bb0*/  UIADD3 UR4, UPT, UPT, UR18, 0x1, URZ ;  /* 0x0000000112047890 */ /* 0x000fc8000fffe0ff */
[----:B------:R-:W-:-:S04]  /*5bc0*/  UISETP.NE.AND UP0, UPT, UR4, 0x4, UPT ;  /* 0x000000040400788c */ /* 0x000fc8000bf05270 */
[----:B------:R-:W-:Y:S02]  /*5bd0*/  USEL UR6, URZ, 0x1, UP0 ;  /* 0x00000001ff067887 */ /* 0x000fe40008000000 */
[----:B------:R-:W-:-:S04]  /*5be0*/  USEL UR4, UR4, URZ, UP0 ;  /* 0x000000ff04047287 */ /* 0x000fc80008000000 */
[----:B-1----:R-:W-:Y:S01]  /*5bf0*/  ULEA UR5, UR4, UR13, 0x3 ;  /* 0x0000000d04057291 */ /* 0x002fe2000f8e18ff */
[----:B--2---:R-:W-:-:S04]  /*5c00*/  LOP3.LUT R2, R11, UR6, RZ, 0x3c, !PT ;  /* 0x000000060b027c12 */ /* 0x004fc8000f8e3cff */
[----:B------:R-:W-:-:S04]  /*5c10*/  SHF.L.U32 R3, R2, 0x1f, RZ ;  /* 0x0000001f02037819 */ /* 0x000fc800000006ff */
[----:B------:R-:W1:Y:S02]  /*5c20*/  SYNCS.PHASECHK.TRANS64.TRYWAIT P0, [UR5], R3 ;  /* 0x00000003ff0075a7 */ /* 0x000e640008001105 */
[----:B-1----:R-:W-:Y:S05]  /*5c30*/  @!P0 BRA `(.L_x_119) ;  /* 0x0000004400bc8947 */ /* 0x002fea0003800000 */
.L_x_275:
        /* <DEDUP_REMOVED lines=9> */
.L_x_277:
[----:B------:R-:W-:-:S04]  /*5cd0*/  UIADD3 UR4, UPT, UPT, UR4, 0x1, URZ ;  /* 0x0000000104047890 */ /* 0x000fc8000fffe0ff */
[----:B------:R-:W-:-:S04]  /*5ce0*/  UISETP.NE.AND UP0, UPT, UR4, 0x4, UPT ;  /* 0x000000040400788c */ /* 0x000fc8000bf05270 */
[----:B------:R-:W-:Y:S02]  /*5cf0*/  USEL UR5, URZ, 0x1, UP0 ;  /* 0x00000001ff057887 */ /* 0x000fe40008000000 */
[----:B------:R-:W-:-:S04]  /*5d00*/  USEL UR4, UR4, URZ, UP0 ;  /* 0x000000ff04047287 */ /* 0x000fc80008000000 */
[----:B------:R-:W-:Y:S01]  /*5d10*/  ULEA UR4, UR4, UR13, 0x3 ;  /* 0x0000000d04047291 */ /* 0x000fe2000f8e18ff */
[----:B------:R-:W-:-:S04]  /*5d20*/  LOP3.LUT R2, R2, UR5, RZ, 0x3c, !PT ;  /* 0x0000000502027c12 */ /* 0x000fc8000f8e3cff */
[----:B------:R-:W-:-:S04]  /*5d30*/  SHF.L.U32 R2, R2, 0x1f, RZ ;  /* 0x0000001f02027819 */ /* 0x000fc800000006ff */
[----:B------:R-:W2:Y:S02]  /*5d40*/  SYNCS.PHASECHK.TRANS64.TRYWAIT P0, [UR4], R2 ;  /* 0x00000002ff0075a7 */ /* 0x000ea40008001104 */
[----:B--2---:R-:W-:Y:S05]  /*5d50*/  @!P0 BRA `(.L_x_121) ;  /* 0x0000004400a48947 */ /* 0x004fea0003800000 */
.L_x_279:
[----:B------:R-:W-:Y:S01]  /*5d60*/  NOP ;  /* 0x0000000000007918 */ /* 0x000fe20000000000 */
[----:B-1----:R-:W1:Y:S01]  /*5d70*/  LDS R0, [UR8+0x14] ;  /* 0x00001408ff007984 */ /* 0x002e620008000800 */
[----:B------:R-:W-:Y:S01]  /*5d80*/  ULOP3.LUT UR4, UR24, 0xffff, URZ, 0xc0, !UPT ;  /* 0x0000ffff18047892 */ /* 0x000fe2000f8ec0ff */
[----:B------:R-:W-:Y:S01]  /*5d90*/  UMOV UR5, 0xffff ;  /* 0x0000ffff00057882 */ /* 0x000fe20000000000 */
[----:B------:R-:W-:Y:S02]  /*5da0*/  UMOV UR6, 0x1 ;  /* 0x0000000100067882 */ /* 0x000fe40000000000 */
[----:B------:R-:W-:-:S04]  /*5db0*/  USHF.R.U32.HI UR4, URZ, 0x5, UR4 ;  /* 0x00000005ff047899 */ /* 0x000fc80008011604 */
[----:B------:R-:W-:Y:S02]  /*5dc0*/  USHF.L.U32 UR5, UR5, UR4, URZ ;  /* 0x0000000405057299 */ /* 0x000fe400080006ff */
[----:B------:R-:W-:-:S04]  /*5dd0*/  USHF.L.U32 UR4, UR6, UR4, URZ ;  /* 0x0000000406047299 */ /* 0x000fc800080006ff */
[----:B-1----:R-:W-:-:S04]  /*5de0*/  LOP3.LUT R0, R0, UR5, RZ, 0xc0, !PT ;  /* 0x0000000500007c12 */ /* 0x002fc8000f8ec0ff */
[----:B------:R-:W-:-:S13]  /*5df0*/  ISETP.NE.AND P0, PT, R0, UR5, PT ;  /* 0x0000000500007c0c */ /* 0x000fda000bf05270 */
[----:B------:R-:W-:Y:S05]  /*5e00*/  @P0 BRA `(.L_x_122) ;  /* 0x0000000000580947 */ /* 0x000fea0003800000 */
[----:B------:R-:W1:Y:S02]  /*5e10*/  LDS R0, [UR8+0x18] ;  /* 0x00001808ff007984 */ /* 0x000e640008000800 */
[----:B-1----:R-:W-:-:S04]  /*5e20*/  LOP3.LUT R0, R0, UR4, RZ, 0xc0, !PT ;  /* 0x0000000400007c12 */ /* 0x002fc8000f8ec0ff */
[----:B------:R-:W-:-:S13]  /*5e30*/  ISETP.NE.AND P0, PT, R0, UR4, PT ;  /* 0x0000000400007c0c */ /* 0x000fda000bf05270 */
[----:B------:R-:W-:Y:S05]  /*5e40*/  @P0 BRA `(.L_x_123) ;  /* 0x00000000003c0947 */ /* 0x000fea0003800000 */
[----:B------:R-:W1:Y:S01]  /*5e50*/  S2R R2, SR_LANEID ;  /* 0x0000000000027919 */ /* 0x000e620000000000 */
[----:B------:R-:W-:-:S06]  /*5e60*/  ULOP3.LUT UR5, URZ, UR5, URZ, 0x33, !UPT ;  /* 0x00000005ff057292 */ /* 0x000fcc000f8e33ff */
[----:B------:R-:W-:-:S04]  /*5e70*/  IMAD.U32 R0, RZ, RZ, UR5 ;  /* 0x00000005ff007e24 */ /* 0x000fc8000f8e00ff */
[----:B------:R2:W4:Y:S02]  /*5e80*/  REDUX UR7, R0 ;  /* 0x00000000000773c4 */ /* 0x0005240000000000 */
[----:B------:R1:W-:Y:S01]  /*5e90*/  UTCATOMSWS.AND URZ, UR5 ;  /* 0x0000000500ff79e3 */ /* 0x0003e20008000000 */
[----:B--2---:R-:W-:Y:S01]  /*5ea0*/  LOP3.LUT R0, RZ, UR4, RZ, 0x33, !PT ;  /* 0x00000004ff007c12 */ /* 0x004fe2000f8e33ff */
[----:B------:R-:W-:Y:S02]  /*5eb0*/  VOTEU.ANY UR4, UPT, PT ;  /* 0x0000000000047886 */ /* 0x000fe400038e0100 */
[----:B------:R-:W-:Y:S02]  /*5ec0*/  UFLO.U32 UR4, UR4 ;  /* 0x00000004000472bd */ /* 0x000fe400080e0000 */
[----:B------:R-:W2:Y:S04]  /*5ed0*/  REDUX UR6, R0 ;  /* 0x00000000000673c4 */ /* 0x000ea80000000000 */
[----:B-1----:R-:W-:-:S02]  /*5ee0*/  ISETP.EQ.U32.AND P0, PT, R2, UR4, PT ;  /* 0x0000000402007c0c */ /* 0x002fc4000bf02070 */
[----:B----4-:R-:W-:-:S11]  /*5ef0*/  MOV R2, UR7 ;  /* 0x0000000700027c02 */ /* 0x010fd60008000f00 */
[----:B------:R1:W-:Y:S01]  /*5f00*/  @P0 ATOMS.AND RZ, [UR8+0x14], R2 ;  /* 0x00001402ffff098c */ /* 0x0003e2000a800008 */
[----:B--2---:R-:W-:-:S05]  /*5f10*/  IMAD.U32 R0, RZ, RZ, UR6 ;  /* 0x00000006ff007e24 */ /* 0x004fca000f8e00ff */
[----:B------:R1:W-:Y:S01]  /*5f20*/  @P0 ATOMS.AND RZ, [UR8+0x18], R0 ;  /* 0x00001800ffff098c */ /* 0x0003e2000a800008 */
[----:B------:R-:W-:Y:S05]  /*5f30*/  BRA `(.L_x_124) ;  /* 0x0000000000147947 */ /* 0x000fea0003800000 */
.L_x_123:
[----:B------:R-:W-:Y:S02]  /*5f40*/  MOV R2, 0x5f60 ;  /* 0x00005f6000027802 */ /* 0x000fe40000000f00 */
[----:B---3-5:R-:W-:Y:S05]  /*5f50*/  CALL.REL.NOINC `($__internal_0_$__cuda_sm10x_tcgen05_guardrail_trap_col_being_dealloced_not_returned_by_alloc) ;  /* 0x0000004400c07944 */ /* 0x028fea0003c00000 */
[----:B------:R-:W-:Y:S05]  /*5f60*/  BRA `(.L_x_124) ;  /* 0x0000000000087947 */ /* 0x000fea0003800000 */
.L_x_122:
[----:B------:R-:W-:Y:S02]  /*5f70*/  MOV R2, 0x5f90 ;  /* 0x00005f9000027802 */ /* 0x000fe40000000f00 */
[----:B---3-5:R-:W-:Y:S05]  /*5f80*/  CALL.REL.NOINC `($__internal_2_$__cuda_sm10x_tcgen05_guardrail_trap_unallocated_columns_being_dealloced) ;  /* 0x0000004400cc7944 */ /* 0x028fea0003c00000 */
.L_x_124:
[----:B------:R-:W-:Y:S01]  /*5f90*/  NOP ;  /* 0x0000000000007918 */ /* 0x000fe20000000000 */
[----:B------:R-:W-:Y:S05]  /*5fa0*/  EXIT ;  /* 0x000000000000794d */ /* 0x000fea0003800000 */
.L_x_106:
[----:B------:R-:W-:-:S09]  /*5fb0*/  UISETP.NE.OR UP0, UPT, UR18, 0x3, !UP3 ;  /* 0x000000031200788c */ /* 0x000fd2000df05670 */
[----:B------:R-:W-:Y:S05]  /*5fc0*/  BRA.U UP0, `(.L_x_125) ;  /* 0x0000000d00347547 */ /* 0x000fea000b800000 */
[----:B------:R-:W2:Y:S01]  /*5fd0*/  LDCU.64 UR4, c[0x0][0x888] ;  /* 0x00011100ff0477ac */ /* 0x000ea20008000a00 */
[----:B------:R-:W3:Y:S01]  /*5fe0*/  LDC.64 R12, c[0x0][0x348] ;  /* 0x0000d200ff0c7b82 */ /* 0x000ee20000000a00 */
[----:B------:R-:W-:Y:S02]  /*5ff0*/  HFMA2 R9, -RZ, RZ, 0, 0 ;  /* 0x00000000ff097431 */ /* 0x000fe400000001ff */
[----:B------:R-:W-:Y:S01]  /*6000*/  IMAD.MOV.U32 R11, RZ, RZ, 0x1 ;  /* 0x00000001ff0b7424 */ /* 0x000fe200078e00ff */
[----:B------:R-:W4:Y:S01]  /*6010*/  LDCU UR33, c[0x0][0x370] ;  /* 0x00006e00ff2177ac */ /* 0x000f220008000800 */
[----:B------:R-:W-:Y:S01]  /*6020*/  IMAD.MOV.U32 R10, RZ, RZ, RZ ;  /* 0x000000ffff0a7224 */ /* 0x000fe200078e00ff */
[----:B------:R-:W-:Y:S01]  /*6030*/  MOV R3, 0x1000 ;  /* 0x0000100000037802 */ /* 0x000fe20000000f00 */
[----:B------:R-:W4:Y:S01]  /*6040*/  LDCU.128 UR28, c[0x0][0xb10] ;  /* 0x00016200ff1c77ac */ /* 0x000f220008000c00 */
[----:B------:R-:W1:Y:S01]  /*6050*/  LDCU UR32, c[0x0][0x374] ;  /* 0x00006e80ff2077ac */ /* 0x000e620008000800 */
[----:B------:R-:W1:Y:S01]  /*6060*/  LDCU.64 UR26, c[0x0][0x890] ;  /* 0x00011200ff1a77ac */ /* 0x000e620008000a00 */
[----:B--2---:R-:W-:Y:S01]  /*6070*/  UISETP.NE.U32.AND UP0, UPT, UR4, URZ, UPT ;  /* 0x000000ff0400728c */ /* 0x004fe2000bf05070 */
[----:B------:R-:W2:Y:S01]  /*6080*/  LDCU UR16, c[0x0][0xb0c] ;  /* 0x00016180ff1077ac */ /* 0x000ea20008000800 */
[----:B------:R-:W3:Y:S01]  /*6090*/  LDCU UR38, c[0x0][0xb20] ;  /* 0x00016400ff2677ac */ /* 0x000ee20008000800 */
[----:B------:R-:W3:Y:S01]  /*60a0*/  LDCU UR4, c[0x0][0xb30] ;  /* 0x00016600ff0477ac */ /* 0x000ee20008000800 */
[----:B------:R-:W-:Y:S01]  /*60b0*/  UMOV UR17, 0x400 ;  /* 0x0000040000117882 */ /* 0x000fe20000000000 */
[----:B----4-:R-:W-:-:S02]  /*60c0*/  UIMAD.WIDE.U32 UR6, UR33, UR28, URZ ;  /* 0x0000001c210672a5 */ /* 0x010fc4000f8e00ff */
[----:B-1----:R-:W-:Y:S02]  /*60d0*/  UIMAD.WIDE.U32 UR8, UR32, UR31, URZ ;  /* 0x0000001f200872a5 */ /* 0x002fe4000f8e00ff */
[----:B------:R-:W-:Y:S02]  /*60e0*/  ULEA UR17, UR52, UR17, 0x18 ;  /* 0x0000001134117291 */ /* 0x000fe4000f8ec0ff */
[----:B------:R-:W-:Y:S02]  /*60f0*/  UISETP.NE.AND.EX UP5, UPT, UR5, URZ, UPT, UP0 ;  /* 0x000000ff0500728c */ /* 0x000fe4000bfa5300 */
[----:B------:R-:W-:Y:S02]  /*6100*/  UISETP.NE.U32.AND UP6, UPT, UR26, URZ, UPT ;  /* 0x000000ff1a00728c */ /* 0x000fe4000bfc5070 */
[----:B------:R-:W-:Y:S02]  /*6110*/  UIADD3 UR5, UPT, UPT, UR17, 0x360, URZ ;  /* 0x0000036011057890 */ /* 0x000fe4000fffe0ff */
[----:B------:R-:W-:Y:S01]  /*6120*/  UISETP.NE.AND UP0, UPT, UR42, 0x1, UPT ;  /* 0x000000012a00788c */ /* 0x000fe2000bf05270 */
[----:B------:R-:W-:Y:S01]  /*6130*/  UMOV UR35, UR7 ;  /* 0x0000000700237c82 */ /* 0x000fe20008000000 */
[----:B------:R-:W-:Y:S01]  /*6140*/  UMOV UR34, UR9 ;  /* 0x0000000900227c82 */ /* 0x000fe20008000000 */
[----:B------:R-:W-:-:S02]  /*6150*/  USEL UR37, URZ, 0x1, UP4 ;  /* 0x00000001ff257887 */ /* 0x000fc4000a000000 */
[----:B--2---:R-:W-:Y:S02]  /*6160*/  UISETP.NE.AND UP0, UPT, UR16, 0x1, UPT ;  /* 0x000000011000788c */ /* 0x004fe4000bf05270 */
[----:B------:R-:W-:Y:S02]  /*6170*/  UPLOP3.LUT UP4, UPT, UPT, UPT, UPT, 0x40, 0x4 ;  /* 0x000000000004789c */ /* 0x000fe40003f8e870 */
[----:B------:R-:W-:Y:S01]  /*6180*/  UISETP.GE.AND UP2, UPT, UR42, 0x1, UPT ;  /* 0x000000012a00788c */ /* 0x000fe2000bf46270 */
[----:B------:R-:W1:Y:S01]  /*6190*/  LDCU.64 UR14, c[0x0][0xb28] ;  /* 0x00016500ff0e77ac */ /* 0x000e620008000a00 */
[----:B------:R-:W-:Y:S02]  /*61a0*/  UISETP.NE.AND.EX UP6, UPT, UR27, URZ, UPT, UP6 ;  /* 0x000000ff1b00728c */ /* 0x000fe4000bfc5360 */
[----:B------:R-:W-:Y:S02]  /*61b0*/  UPRMT UR52, UR52, 0x654, UR5 ;  /* 0x0000065434347896 */ /* 0x000fe40008000005 */
[----:B------:R-:W-:-:S02]  /*61c0*/  USHF.R.U32.HI UR35, URZ, UR29, UR35 ;  /* 0x0000001dff237299 */ /* 0x000fc40008011623 */
[----:B---3--:R-:W-:Y:S02]  /*61d0*/  USHF.R.U32.HI UR34, URZ, UR38, UR34 ;  /* 0x00000026ff227299 */ /* 0x008fe40008011622 */
[----:B------:R-:W-:Y:S02]  /*61e0*/  UISETP.NE.AND UP0, UPT, UR30, 0x1, UPT ;  /* 0x000000011e00788c */ /* 0x000fe4000bf05270 */
[----:B------:R-:W-:-:S11]  /*61f0*/  UISETP.NE.AND UP3, UPT, UR4, 0x1, UPT ;  /* 0x000000010400788c */ /* 0x000fd6000bf65270 */
.L_x_133:
[C---:B------:R-:W-:Y:S02]  /*6200*/  LEA R8, R10.reuse, UR17, 0x3 ;  /* 0x000000110a087c11 */ /* 0x040fe4000f8e18ff */
[----:B------:R-:W-:Y:S02]  /*6210*/  SHF.L.U32 R0, R9, 0x1f, RZ ;  /* 0x0000001f09007819 */ /* 0x000fe400000006ff */
[----:B------:R-:W-:Y:S02]  /*6220*/  LEA R4, R10, UR17, 0x4 ;  /* 0x000000110a047c11 */ /* 0x000fe4000f8e20ff */
[----:B--2---:R-:W2:Y:S02]  /*6230*/  SYNCS.PHASECHK.TRANS64.TRYWAIT P0, [R8+URZ+0x380], R0 ;  /* 0x00038000080075a7 */ /* 0x004ea400080011ff */
[----:B--2---:R-:W-:Y:S05]  /*6240*/  @!P0 BRA `(.L_x_126) ;  /* 0x0000004000808947 */ /* 0x004fea0003800000 */
.L_x_280:
[----:B------:R-:W3:Y:S01]  /*6250*/  LDS.128 R4, [R4+0x410] ;  /* 0x0004100004047984 */ /* 0x000ee20000000c00 */
[----:B------:R-:W-:Y:S01]  /*6260*/  UISETP.GE.AND UP0, UPT, UR42, 0x1, UPT ;  /* 0x000000012a00788c */ /* 0x000fe2000bf06270 */
[----:B------:R-:W-:Y:S01]  /*6270*/  @!PT LDS RZ, [RZ] ;  /* 0x00000000fffff984 */ /* 0x000fe20000000800 */
[----:B------:R-:W-:Y:S01]  /*6280*/  @!PT LDS RZ, [RZ] ;  /* 0x00000000fffff984 */ /* 0x000fe20000000800 */
[----:B------:R-:W-:Y:S01]  /*6290*/  @!PT LDS RZ, [RZ] ;  /* 0x00000000fffff984 */ /* 0x000fe20000000800 */
[----:B------:R-:W-:Y:S01]  /*62a0*/  @!PT LDS RZ, [RZ] ;  /* 0x00000000fffff984 */ /* 0x000fe20000000800 */
[----:B------:R4:W-:Y:S06]  /*62b0*/  MEMBAR.ALL.CTA ;  /* 0x0000000000007992 */ /* 0x0009ec0000008000 */
[----:B----4-:R-:W4:Y:S01]  /*62c0*/  FENCE.VIEW.ASYNC.S ;  /* 0x00000000000073c6 */ /* 0x010f220000000000 */
[----:B---3--:R-:W-:Y:S11]  /*62d0*/  LOP3.LUT P0, RZ, R6, 0x1, RZ, 0xc0, !PT ;  /* 0x0000000106ff7812 */ /* 0x008ff6000780c0ff */
[----:B------:R-:W-:Y:S02]  /*62e0*/  @!UPT UIADD3 URZ, UPT, UPT, URZ, URZ, URZ ;  /* 0x000000fffffff290 */ /* 0x000fe4000fffe0ff */
[----:B----4-:R-:W-:Y:S01]  /*62f0*/  VOTEU.ANY UP2, P0 ;  /* 0x0000000000ff7886 */ /* 0x010fe20000040100 */
[----:B------:R-:W-:Y:S11]  /*6300*/  PLOP3.LUT P0, PT, PT, PT, UP2, 0x80, 0x8 ;  /* 0x000000000008781c */ /* 0x000ff60003f0f028 */
[----:B------:R-:W-:Y:S02]  /*6310*/  @!UPT UIADD3 URZ, UPT, UPT, URZ, URZ, URZ ;  /* 0x000000fffffff290 */ /* 0x000fe4000fffe0ff */
[----:B--2---:R-:W-:Y:S02]  /*6320*/  @P0 SHF.R.U32.HI R0, RZ, 0x10, R5 ;  /* 0x00000010ff000819 */ /* 0x004fe40000011605 */
[----:B------:R-:W-:Y:S02]  /*6330*/  @P0 MOV R2, R4 ;  /* 0x0000000400020202 */ /* 0x000fe40000000f00 */
[----:B------:R-:W-:Y:S01]  /*6340*/  @P0 R2UR UR4, R0 ;  /* 0x00000000000402ca */ /* 0x000fe200000e0000 */
[----:B------:R-:W-:Y:S01]  /*6350*/  VIADD R0, R8, 0x390 ;  /* 0x0000039008007836 */ /* 0x000fe20000000000 */
[----:B------:R-:W-:Y:S02]  /*6360*/  @P0 LOP3.LUT R4, R5, 0xffff, RZ, 0xc0, !PT ;  /* 0x0000ffff05040812 */ /* 0x000fe400078ec0ff */
[----:B------:R-:W-:Y:S02]  /*6370*/  @P0 R2UR UR6, R2 ;  /* 0x00000000020602ca */ /* 0x000fe400000e0000 */
[----:B------:R-:W-:Y:S02]  /*6380*/  PRMT R0, RZ, 0x654, R0 ;  /* 0x00000654ff007816 */ /* 0x000fe40000000000 */
[----:B------:R-:W-:Y:S02]  /*6390*/  @P0 R2UR UR5, R4 ;  /* 0x00000000040502ca */ /* 0x000fe400000e0000 */
[----:B------:R2:W-:Y:S03]  /*63a0*/  SYNCS.ARRIVE.TRANS64.RED.A1T0 RZ, [R0+URZ], RZ ;  /* 0x000000ff00ff79a7 */ /* 0x0005e600081004ff */
[----:B------:R-:W-:Y:S04]  /*63b0*/  @UP2 UMOV UR25, UR4 ;  /* 0x0000000400192c82 */ /* 0x000fe80008000000 */
[----:B------:R-:W-:Y:S04]  /*63c0*/  @UP2 UMOV UR13, UR6 ;  /* 0x00000006000d2c82 */ /* 0x000fe80008000000 */
[----:B------:R-:W-:Y:S01]  /*63d0*/  @UP2 UMOV UR7, UR5 ;  /* 0x0000000500072c82 */ /* 0x000fe20008000000 */
[----:B------:R-:W-:Y:S05]  /*63e0*/  BRA.U !UP0, `(.L_x_127) ;  /* 0x0000000108c07547 */ /* 0x000fea000b800000 */
[----:B------:R-:W-:Y:S02]  /*63f0*/  UIMAD.WIDE.U32 UR10, UR7, UR31, URZ ;  /* 0x0000001f070a72a5 */ /* 0x000fe4000f8e00ff */
[----:B------:R-:W-:Y:S02]  /*6400*/  UP2UR UR12, UPR, URZ, 0x4 ;  /* 0x00000004ff0c7883 */ /* 0x000fe40008000000 */
[----:B------:R-:W-:Y:S02]  /*6410*/  UISETP.NE.AND UP2, UPT, UR30, 0x1, UPT ;  /* 0x000000011e00788c */ /* 0x000fe4000bf45270 */
[----:B------:R-:W-:Y:S02]  /*6420*/  UIMAD.WIDE.U32 UR18, UR13, UR28, URZ ;  /* 0x0000001c0d1272a5 */ /* 0x000fe4000f8e00ff */
[----:B------:R-:W-:Y:S02]  /*6430*/  USEL UR4, UR32, UR34, !UP2 ;  /* 0x0000002220047287 */ /* 0x000fe4000d000000 */
[----:B------:R-:W-:Y:S02]  /*6440*/  UISETP.NE.AND UP0, UPT, UR16, 0x1, UPT ;  /* 0x000000011000788c */ /* 0x000fe4000bf05270 */
[----:B------:R-:W-:Y:S02]  /*6450*/  UP2UR UR24, UPR, URZ, 0x2 ;  /* 0x00000002ff187883 */ /* 0x000fe40008000000 */
[----:B------:R-:W-:Y:S02]  /*6460*/  UISETP.NE.AND UP1, UPT, UR42, 0x1, UPT ;  /* 0x000000012a00788c */ /* 0x000fe4000bf25270 */
[----:B-1----:R-:W-:Y:S02]  /*6470*/  UIMAD.WIDE.U32 UR20, UR4, UR14, URZ ;  /* 0x0000000e041472a5 */ /* 0x002fe4000f8e00ff */
[----:B------:R-:W-:Y:S01]  /*6480*/  USEL UR8, UR33, UR35, !UP0 ;  /* 0x0000002321087287 */ /* 0x000fe2000c000000 */
[----:B------:R-:W-:Y:S02]  /*6490*/  UMOV UR5, UR11 ;  /* 0x0000000b00057c82 */ /* 0x000fe40008000000 */
[----:B------:R-:W-:Y:S02]  /*64a0*/  USHF.R.U32.HI UR6, URZ, UR38, UR5 ;  /* 0x00000026ff067299 */ /* 0x000fe40008011605 */
[----:B------:R-:W-:Y:S02]  /*64b0*/  UIMAD.WIDE.U32 UR22, UR8, UR14, URZ ;  /* 0x0000000e081672a5 */ /* 0x000fe4000f8e00ff */
[----:B------:R-:W-:Y:S02]  /*64c0*/  USEL UR6, UR7, UR6, !UP2 ;  /* 0x0000000607067287 */ /* 0x000fe4000d000000 */
[----:B------:R-:W-:Y:S02]  /*64d0*/  UISETP.NE.AND UP2, UPT, UR12, URZ, UPT ;  /* 0x000000ff0c00728c */ /* 0x000fe4000bf45270 */
[----:B------:R-:W-:Y:S01]  /*64e0*/  UIMAD.WIDE.U32 UR10, UR6, UR14, URZ ;  /* 0x0000000e060a72a5 */ /* 0x000fe2000f8e00ff */
[----:B------:R-:W-:Y:S02]  /*64f0*/  UMOV UR5, UR19 ;  /* 0x0000001300057c82 */ /* 0x000fe40008000000 */
[----:B------:R-:W-:Y:S03]  /*6500*/  USHF.R.U32.HI UR9, URZ, UR29, UR5 ;  /* 0x0000001dff097299 */ /* 0x000fe60008011605 */
[----:B------:R-:W-:Y:S02]  /*6510*/  UMOV UR5, UR21 ;  /* 0x0000001500057c82 */ /* 0x000fe40008000000 */
[----:B------:R-:W-:Y:S03]  /*6520*/  @UP1 USHF.R.U32.HI UR4, URZ, UR15, UR5 ;  /* 0x0000000fff041299 */ /* 0x000fe60008011605 */
[----:B------:R-:W-:Y:S01]  /*6530*/  UMOV UR5, UR23 ;  /* 0x0000001700057c82 */ /* 0x000fe20008000000 */
[----:B------:R-:W-:Y:S02]  /*6540*/  UIMAD UR4, UR42, UR4, URZ ;  /* 0x000000042a0472a4 */ /* 0x000fe4000f8e02ff */
[----:B------:R-:W-:Y:S02]  /*6550*/  @UP1 USHF.R.U32.HI UR8, URZ, UR15, UR5 ;  /* 0x0000000fff081299 */ /* 0x000fe40008011605 */
[----:B------:R-:W-:Y:S02]  /*6560*/  USEL UR5, UR13, UR9, !UP0 ;  /* 0x000000090d057287 */ /* 0x000fe4000c000000 */
[----:B------:R-:W-:Y:S02]  /*6570*/  UIMAD UR9, UR42, UR8, URZ ;  /* 0x000000082a0972a4 */ /* 0x000fe4000f8e02ff */
[----:B------:R-:W-:Y:S03]  /*6580*/  UISETP.GE.AND UP0, UPT, UR6, UR4, UPT ;  /* 0x000000040600728c */ /* 0x000fe6000bf06270 */
[----:B------:R-:W-:Y:S01]  /*6590*/  UMOV UR4, UR11 ;  /* 0x0000000b00047c82 */ /* 0x000fe20008000000 */
[----:B------:R-:W-:Y:S02]  /*65a0*/  UISETP.GE.OR UP0, UPT, UR5, UR9, UP0 ;  /* 0x000000090500728c */ /* 0x000fe40008706670 */
[----:B------:R-:W-:Y:S02]  /*65b0*/  USHF.R.U32.HI UR4, URZ, UR15, UR4 ;  /* 0x0000000fff047299 */ /* 0x000fe40008011604 */
[----:B------:R-:W-:Y:S02]  /*65c0*/  UIMAD.WIDE.U32 UR10, UR5, UR14, URZ ;  /* 0x0000000e050a72a5 */ /* 0x000fe4000f8e00ff */
[----:B------:R-:W-:Y:S04]  /*65d0*/  USEL UR12, UR6, UR4, !UP1 ;  /* 0x00000004060c7287 */ /* 0x000fe8000c800000 */
[----:B------:R-:W-:Y:S01]  /*65e0*/  UIADD3 UR9, UPT, UPT, -UR12, URZ, URZ ;  /* 0x000000ff0c097290 */ /* 0x000fe2000fffe1ff */
[----:B------:R-:W-:Y:S02]  /*65f0*/  @!UP0 UMOV UR4, UR11 ;  /* 0x0000000b00048c82 */ /* 0x000fe40008000000 */
[----:B------:R-:W-:Y:S02]  /*6600*/  @!UP0 USHF.R.U32.HI UR4, URZ, UR15, UR4 ;  /* 0x0000000fff048299 */ /* 0x000fe40008011604 */
[----:B------:R-:W-:Y:S02]  /*6610*/  UIMAD UR9, UR42, UR9, UR6 ;  /* 0x000000092a0972a4 */ /* 0x000fe4000f8e0206 */
[----:B------:R-:W-:Y:S02]  /*6620*/  @!UP0 USEL UR4, UR5, UR4, !UP1 ;  /* 0x0000000405048287 */ /* 0x000fe4000c800000 */
[----:B------:R-:W-:Y:S02]  /*6630*/  UISETP.NE.AND UP1, UPT, UR24, URZ, UPT ;  /* 0x000000ff1800728c */ /* 0x000fe4000bf25270 */
[----:B------:R-:W-:Y:S02]  /*6640*/  @!UP0 UIMAD UR9, UR8, UR9, UR4 ;  /* 0x00000009080982a4 */ /* 0x000fe4000f8e0204 */
[----:B------:R-:W-:Y:S02]  /*6650*/  @!UP0 UIADD3 UR10, UPT, UPT, UR12, -UR4, URZ ;  /* 0x800000040c0a8290 */ /* 0x000fe4000fffe0ff */
[----:B------:R-:W-:Y:S02]  /*6660*/  UIADD3 UR4, UPT, UPT, -UR5, URZ, URZ ;  /* 0x000000ff05047290 */ /* 0x000fe4000fffe1ff */
[----:B------:R-:W-:Y:S02]  /*6670*/  UIADD3 UR8, UPT, UPT, -UR6, URZ, URZ ;  /* 0x000000ff06087290 */ /* 0x000fe4000fffe1ff */
[----:B------:R-:W-:Y:S02]  /*6680*/  @!UP0 UIMAD UR6, UR10, UR42, UR5 ;  /* 0x0000002a0a0682a4 */ /* 0x000fe4000f8e0205 */
[----:B------:R-:W-:Y:S02]  /*6690*/  UIMAD UR13, UR16, UR4, UR13 ;  /* 0x00000004100d72a4 */ /* 0x000fe4000f8e020d */
[----:B------:R-:W-:Y:S01]  /*66a0*/  UIMAD UR7, UR30, UR8, UR7 ;  /* 0x000000081e0772a4 */ /* 0x000fe2000f8e0207 */
[----:B------:R-:W-:Y:S02]  /*66b0*/  @!UP0 UMOV UR5, UR9 ;  /* 0x0000000900058c82 */ /* 0x000fe40008000000 */
[----:B------:R-:W-:Y:S02]  /*66c0*/  UIMAD UR13, UR5, UR16, UR13 ;  /* 0x00000010050d72a4 */ /* 0x000fe4000f8e020d */
[----:B------:R-:W-:Y:S11]  /*66d0*/  UIMAD UR7, UR6, UR30, UR7 ;  /* 0x0000001e060772a4 */ /* 0x000ff6000f8e0207 */
[----:B------:R-:W-:Y:S01]  /*66e0*/  @!UPT UIADD3 URZ, UPT, UPT, URZ, URZ, URZ ;  /* 0x000000fffffff290 */ /* 0x000fe2000fffe0ff */
.L_x_127:
[----:B------:R-:W3:Y:S01]  /*66f0*/  @!UP3 LDCU.128 UR20, c[0x0][0xb10] ;  /* 0x00016200ff14b7ac */ /* 0x000ee20008000c00 */
[----:B------:R-:W-:Y:S02]  /*6700*/  ISETP.NE.U32.AND P0, PT, RZ, UR26, PT ;  /* 0x0000001aff007c0c */ /* 0x000fe4000bf05070 */
[----:B------:R-:W-:Y:S02]  /*6710*/  SHF.L.U32 R2, R11, 0x1f, RZ ;  /* 0x0000001f0b027819 */ /* 0x000fe400000006ff */
[----:B------:R-:W-:Y:S01]  /*6720*/  ISETP.NE.AND.EX P0, PT, RZ, UR27, PT, P0 ;  /* 0x0000001bff007c0c */ /* 0x000fe2000bf05300 */
[----:B------:R-:W4:Y:S01]  /*6730*/  @!UP3 LDCU UR5, c[0x0][0xb0c] ;  /* 0x00016180ff05b7ac */ /* 0x000f220008000800 */
[----:B---3--:R-:W-:Y:S07]  /*6740*/  UIMAD.WIDE.U32 UR8, UR13, UR20, URZ ;  /* 0x000000140d0872a5 */ /* 0x008fee000f8e00ff */
[----:B------:R-:W-:Y:S01]  /*6750*/  @!UP3 UMOV UR4, UR9 ;  /* 0x000000090004bc82 */ /* 0x000fe20008000000 */
[----:B----4-:R-:W-:Y:S02]  /*6760*/  @!UP3 UISETP.NE.AND UP0, UPT, UR5, 0x1, UPT ;  /* 0x000000010500b88c */ /* 0x010fe4000bf05270 */
[----:B------:R-:W-:Y:S02]  /*6770*/  @!UP3 USHF.R.U32.HI UR4, URZ, UR21, UR4 ;  /* 0x00000015ff04b299 */ /* 0x000fe40008011604 */
[----:B------:R-:W-:Y:S02]  /*6780*/  UIMAD.WIDE.U32 UR8, UR7, UR23, URZ ;  /* 0x00000017070872a5 */ /* 0x000fe4000f8e00ff */
[----:B------:R-:W-:Y:S02]  /*6790*/  @!UP3 USEL UR10, UR13, UR4, !UP0 ;  /* 0x000000040d0ab287 */ /* 0x000fe4000c000000 */
[----:B------:R-:W-:Y:S03]  /*67a0*/  @!UP3 UISETP.NE.AND UP0, UPT, UR22, 0x1, UPT ;  /* 0x000000011600b88c */ /* 0x000fe6000bf05270 */
[----:B------:R-:W-:Y:S02]  /*67b0*/  @!UP3 UMOV UR6, UR9 ;  /* 0x000000090006bc82 */ /* 0x000fe40008000000 */
[----:B------:R-:W3:Y:S02]  /*67c0*/  @!UP3 LDCU UR4, c[0x0][0xb20] ;  /* 0x00016400ff04b7ac */ /* 0x000ee40008000800 */
[----:B---3--:R-:W-:Y:S04]  /*67d0*/  @!UP3 USHF.R.U32.HI UR6, URZ, UR4, UR6 ;  /* 0x00000004ff06b299 */ /* 0x008fe80008011606 */
[----:B------:R-:W-:Y:S04]  /*67e0*/  @!UP3 USEL UR6, UR7, UR6, !UP0 ;  /* 0x000000060706b287 */ /* 0x000fe8000c000000 */
[----:B------:R-:W-:Y:S02]  /*67f0*/  @!UP3 UIADD3 UR4, UPT, UPT, -UR10, UR6, URZ ;  /* 0x000000060a04b290 */ /* 0x000fe4000fffe1ff */
[----:B------:R-:W-:Y:S02]  /*6800*/  @!UP3 UIADD3 UR6, UPT, UPT, UR10, -UR6, URZ ;  /* 0x800000060a06b290 */ /* 0x000fe4000fffe0ff */
[----:B------:R-:W-:Y:S02]  /*6810*/  @!UP3 UIMAD UR13, UR4, UR5, UR13 ;  /* 0x00000005040db2a4 */ /* 0x000fe4000f8e020d */
[----:B------:R-:W-:Y:S01]  /*6820*/  @!UP3 UIMAD UR7, UR6, UR22, UR7 ;  /* 0x000000160607b2a4 */ /* 0x000fe2000f8e0207 */
[----:B------:R-:W-:Y:S11]  /*6830*/  BRA.U UP4, `(.L_x_128) ;  /* 0x0000000104107547 */ /* 0x000ff6000b800000 */
[----:B------:R-:W-:Y:S04]  /*6840*/  MOV R4, UR37 ;  /* 0x0000002500047c02 */ /* 0x000fe80008000f00 */
[----:B------:R-:W-:Y:S04]  /*6850*/  SHF.L.U32 R4, R4, 0x1f, RZ ;  /* 0x0000001f04047819 */ /* 0x000fe800000006ff */
[----:B------:R-:W3:Y:S02]  /*6860*/  SYNCS.PHASECHK.TRANS64.TRYWAIT P1, [UR17+0x378], R4 ;  /* 0x00037804ff0075a7 */ /* 0x000ee40008021111 */
[----:B---3--:R-:W-:Y:S05]  /*6870*/  @!P1 BRA `(.L_x_129) ;  /* 0x0000003c00089947 */ /* 0x008fea0003800000 */
.L_x_128:
[----:B------:R-:W-:Y:S05]  /*6880*/  BRA.U !UP6, `(.L_x_130) ;  /* 0x000000010e387547 */ /* 0x000fea000b800000 */
[----:B------:R-:W-:Y:S01]  /*6890*/  UPLOP3.LUT UP1, UPT, UPT, UPT, UP5, 0x80, 0x8 ;  /* 0x000000000008789c */ /* 0x000fe20003f2f050 */
[----:B--2---:R-:W-:Y:S01]  /*68a0*/  HFMA2 R0, -RZ, RZ, 0, 5.9604644775390625e-08 ;  /* 0x00000001ff007431 */ /* 0x004fe200000001ff */
[----:B------:R-:W2:Y:S01]  /*68b0*/  LDCU.64 UR8, c[0x0][0x358] ;  /* 0x00006b00ff0877ac */ /* 0x000ea20008000a00 */
[----:B------:R-:W-:Y:S03]  /*68c0*/  IMAD.MOV.U32 R80, RZ, RZ, 0x1 ;  /* 0x00000001ff507424 */ /* 0x000fe600078e00ff */
[----:B------:R-:W-:Y:S05]  /*68d0*/  PLOP3.LUT P1, PT, PT, PT, UP1, 0x80, 0x8 ;  /* 0x000000000008781c */ /* 0x000fea0003f2f018 */
[----:B------:R-:W3:Y:S01]  /*68e0*/  @UP1 LDCU.64 UR4, c[0x0][0x888] ;  /* 0x00011100ff0417ac */ /* 0x000ee20008000a00 */
[----:B------:R-:W-:Y:S07]  /*68f0*/  @UP1 UIMAD UR6, UR36, UR26, URZ ;  /* 0x0000001a240612a4 */ /* 0x000fee000f8e02ff */
[----:B------:R-:W-:Y:S01]  /*6900*/  @!P1 PRMT R80, R0, 0x7610, R80 ;  /* 0x0000761000509816 */ /* 0x000fe20000000050 */
[----:B---3--:R-:W-:Y:S06]  /*6910*/  @UP1 UIMAD.WIDE UR4, UR6, 0x4, UR4 ;  /* 0x00000004060418a5 */ /* 0x008fec000f8e0204 */
[----:B------:R-:W-:Y:S01]  /*6920*/  IMAD.U32 R4, RZ, RZ, UR4 ;  /* 0x00000004ff047e24 */ /* 0x000fe2000f8e00ff */
[----:B------:R-:W-:Y:S04]  /*6930*/  MOV R5, UR5 ;  /* 0x0000000500057c02 */ /* 0x000fe80008000f00 */
[----:B------:R-:W3:Y:S01]  /*6940*/  @!UP1 LDCU UR4, c[0x0][0x880] ;  /* 0x00011000ff0497ac */ /* 0x000ee20008000800 */
[----:B--2--5:R4:W5:Y:S02]  /*6950*/  @P1 LDG.E R39, desc[UR8][R4.64] ;  /* 0x0000000804271981 */ /* 0x024964000c1e1900 */
[----:B---34-:R-:W-:Y:S07]  /*6960*/  @!P1 IMAD.U32 R39, RZ, RZ, UR4 ;  /* 0x00000004ff279e24 */ /* 0x018fee000f8e00ff */
.L_x_130:
[----:B-----5:R-:W-:Y:S01]  /*6970*/  @!P0 ISETP.EQ.AND P2, PT, R39, RZ, PT ;  /* 0x000000ff2700820c */ /* 0x020fe20003f42270 */
[----:B------:R-:W-:Y:S01]  /*6980*/  @!UPT UIADD3 URZ, UPT, UPT, URZ, URZ, URZ ;  /* 0x000000fffffff290 */ /* 0x000fe2000fffe0ff */
[----:B------:R-:W-:Y:S11]  /*6990*/  @!P0 BRA `(.L_x_131) ;  /* 0x0000000000148947 */ /* 0x000ff60003800000 */
[----:B------:R-:W-:Y:S02]  /*69a0*/  LOP3.LUT P0, RZ, R80, 0xff, RZ, 0xc0, !PT ;  /* 0x000000ff50ff7812 */ /* 0x000fe4000780c0ff */
[----:B------:R-:W-:Y:S04]  /*69b0*/  PLOP3.LUT P2, PT, PT, PT, UP1, 0x80, 0x8 ;  /* 0x000000000008781c */ /* 0x000fe80003f4f018 */
[----:B------:R-:W-:Y:S07]  /*69c0*/  PLOP3.LUT P2, PT, P2, PT, PT, 0x8, 0x80 ;  /* 0x000000000080781c */ /* 0x000fee000174e170 */
[----:B------:R-:W-:Y:S11]  /*69d0*/  @P0 ISETP.EQ.AND P2, PT, R39, RZ, PT ;  /* 0x000000ff2700020c */ /* 0x000ff60003f42270 */
[----:B------:R-:W-:Y:S02]  /*69e0*/  @!UPT UIADD3 URZ, UPT, UPT, URZ, URZ, URZ ;  /* 0x000000fffffff290 */ /* 0x000fe4000fffe0ff */
.L_x_131:
[----:B------:R-:W3:Y:S01]  /*69f0*/  SYNCS.PHASECHK.TRANS64.TRYWAIT P0, [UR17+0x368], R2 ;  /* 0x00036802ff0075a7 */ /* 0x000ee20008001111 */
[----:B------:R-:W-:Y:S02]  /*6a00*/  ELECT P1, URZ, PT ;  /* 0x0000000000ff782f */ /* 0x000fe40003820000 */
[----:B------:R-:W-:Y:S01]  /*6a10*/  IADD3 R10, PT, PT, R10, 0x1, RZ ;  /* 0x000000010a0a7810 */ /* 0x000fe20007ffe0ff */
[----:B---3--:R-:W-:Y:S10]  /*6a20*/  @!P0 BRA `(.L_x_132) ;  /* 0x0000003800b48947 */ /* 0x008ff40003800000 */
.L_x_283:
[----:B------:R-:W-:Y:S01]  /*6a30*/  PLOP3.LUT P1, PT, P2, P1, PT, 0xf2, 0x2f ;  /* 0x00000000002f781c */ /* 0x000fe20001723e72 */
[----:B------:R-:W-:Y:S01]  /*6a40*/  UMOV UR18, 0x0 ;  /* 0x0000000000127882 */ /* 0x000fe20000000000 */
[----:B------:R-:W-:Y:S01]  /*6a50*/  UMOV UR19, 0x10000000 ;  /* 0x1000000000137882 */ /* 0x000fe20000000000 */
[----:B------:R-:W-:Y:S01]  /*6a60*/  UMOV UR12, UR36 ;  /* 0x00000024000c7c82 */ /* 0x000fe20008000000 */
[----:B------:R-:W-:Y:S01]  /*6a70*/  LOP3.LUT R11, R11, 0x1, RZ, 0x3c, !PT ;  /* 0x000000010b0b7812 */ /* 0x000fe200078e3cff */
[----:B------:R-:W-:Y:S01]  /*6a80*/  UMOV UR36, UR25 ;  /* 0x0000001900247c82 */ /* 0x000fe20008000000 */
[----:B------:R-:W-:Y:S07]  /*6a90*/  UPLOP3.LUT UP4, UPT, UPT, UPT, UPT, 0x80, 0x8 ;  /* 0x000000000008789c */ /* 0x000fee0003f8f070 */
[----:B--2---:R-:W-:Y:S01]  /*6aa0*/  @!P1 IADD3 R2, P0, PT, R12, 0x580, RZ ;  /* 0x000005800c029810 */ /* 0x004fe20007f1e0ff */
[----:B------:R-:W-:Y:S03]  /*6ab0*/  VOTEU.ALL UP0, P1 ;  /* 0x0000000000ff7886 */ /* 0x000fe60000800000 */
[----:B------:R-:W-:Y:S01]  /*6ac0*/  @!P1 R2UR UR5, R2 ;  /* 0x00000000020592ca */ /* 0x000fe200000e0000 */
[----:B------:R-:W-:Y:S01]  /*6ad0*/  @!P1 IMAD.X R0, RZ, RZ, R13, P0 ;  /* 0x000000ffff009224 */ /* 0x000fe200000e060d */
[----:B------:R-:W-:Y:S01]  /*6ae0*/  @!UP0 USHF.L.U32 UR10, UR45, 0x6, URZ ;  /* 0x000000062d0a8899 */ /* 0x000fe200080006ff */
[----:B------:R-:W-:Y:S01]  /*6af0*/  ISETP.NE.AND P0, PT, R10, 0x2, PT ;  /* 0x000000020a00780c */ /* 0x000fe20003f05270 */
[----:B------:R-:W-:Y:S02]  /*6b00*/  @!UP0 USHF.L.U32 UR11, UR46, 0x6, URZ ;  /* 0x000000062e0b8899 */ /* 0x000fe400080006ff */
[----:B------:R-:W-:Y:S01]  /*6b10*/  @!P1 R2UR UR4, R0 ;  /* 0x00000000000492ca */ /* 0x000fe200000e0000 */
[----:B------:R-:W-:Y:S01]  /*6b20*/  @!UP0 UIADD3 UR8, UPT, UPT, UR17, 0x600, URZ ;  /* 0x0000060011088890 */ /* 0x000fe2000fffe0ff */
[----:B------:R-:W-:Y:S01]  /*6b30*/  SEL R0, RZ, 0x1, P0 ;  /* 0x00000001ff007807 */ /* 0x000fe20000000000 */
[----:B------:R-:W-:Y:S01]  /*6b40*/  @!UP0 UIADD3 UR9, UPT, UPT, UR17, 0x360, URZ ;  /* 0x0000036011098890 */ /* 0x000fe2000fffe0ff */
[----:B------:R-:W-:Y:S01]  /*6b50*/  SEL R10, R10, RZ, P0 ;  /* 0x000000ff0a0a7207 */ /* 0x000fe20000000000 */
[----:B------:R-:W-:Y:S01]  /*6b60*/  VOTEU.ALL UP0, P1 ;  /* 0x0000000000ff7886 */ /* 0x000fe20000800000 */
[----:B------:R-:W-:Y:S01]  /*6b70*/  LOP3.LUT R9, R9, R0, RZ, 0x3c, !PT ;  /* 0x0000000009097212 */ /* 0x000fe200078e3cff */
[----:B------:R-:W-:Y:S01]  /*6b80*/  IMAD.U32 R4, RZ, RZ, UR5 ;  /* 0x00000005ff047e24 */ /* 0x000fe2000f8e00ff */
[----:B------:R-:W-:Y:S02]  /*6b90*/  UIADD3 UR45, UPT, UPT, UR7, UR60, URZ ;  /* 0x0000003c072d7290 */ /* 0x000fe4000fffe0ff */
[----:B------:R-:W-:Y:S03]  /*6ba0*/  UIADD3 UR46, UPT, UPT, UR13, UR57, URZ ;  /* 0x000000390d2e7290 */ /* 0x000fe6000fffe0ff */
[----:B------:R-:W-:Y:S01]  /*6bb0*/  IMAD.U32 R5, RZ, RZ, UR4 ;  /* 0x00000004ff057e24 */ /* 0x000fe2000f8e00ff */
[----:B------:R-:W-:Y:S04]  /*6bc0*/  @!P1 R2UR UR4, R4 ;  /* 0x00000000040492ca */ /* 0x000fe800000e0000 */
[----:B------:R-:W-:Y:S11]  /*6bd0*/  @!P1 R2UR UR5, R5 ;  /* 0x00000000050592ca */ /* 0x000ff600000e0000 */
[----:B------:R-:W-:Y:S02]  /*6be0*/  @!UPT UIADD3 URZ, UPT, UPT, URZ, URZ, URZ ;  /* 0x000000fffffff290 */ /* 0x000fe4000fffe0ff */
[----:B------:R2:W-:Y:S01]  /*6bf0*/  @!UP0 UTMALDG.3D [UR8], [UR4], desc[UR18] ;  /* 0x00001208040085b4 */ /* 0x0005e20008011000 */
[----:B------:R2:W-:Y:S01]  /*6c00*/  @!P1 SYNCS.ARRIVE.TRANS64.RED.A0TR RZ, [UR17+0x360], R3 ;  /* 0x00036003ffff99a7 */ /* 0x0005e20008300411 */
[----:B------:R-:W-:Y:S01]  /*6c10*/  SYNCS.ARRIVE.TRANS64.RED.A1T0 RZ, [UR52], RZ ;  /* 0x000000ffffff79a7 */ /* 0x000fe20008100434 */
[----:B------:R-:W-:Y:S05]  /*6c20*/  BRA.U UP2, `(.L_x_133) ;  /* 0xfffffff502747547 */ /* 0x000fea000b83ffff */
[----:B------:R-:W-:Y:S07]  /*6c30*/  MOV R0, UR17 ;  /* 0x0000001100007c02 */ /* 0x000fee0008000f00 */
.L_x_134:
[----:B---3--:R-:W-:-:S04]  /*6c40*/  SHF.L.U32 R2, R11, 0x1f, RZ ;  /* 0x0000001f0b027819 */ /* 0x008fc800000006ff */
[----:B------:R3:W4:Y:S03]  /*6c50*/  SYNCS.PHASECHK.TRANS64.TRYWAIT P0, [R0+URZ+0x368], R2 ;  /* 0x00036802000075a7 */ /* 0x00072600080011ff */
[----:B----4-:R-:W-:Y:S05]  /*6c60*/  @!P0 NANOSLEEP.SYNCS 0x989680 ;  /* 0x009896800000895d */ /* 0x010fea0003900000 */
[----:B------:R-:W4:Y:S02]  /*6c70*/  @!P0 SYNCS.PHASECHK.TRANS64 P0, [R0+URZ+0x368], R2 ;  /* 0x00036802000085a7 */ /* 0x000f2400080010ff */
[----:B-12-4-:R-:W-:Y:S05]  /*6c80*/  @P0 EXIT ;  /* 0x000000000000094d */ /* 0x016fea0003800000 */
[----:B------:R-:W-:Y:S05]  /*6c90*/  BRA `(.L_x_134) ;  /* 0xfffffffc00e87947 */ /* 0x000fea000383ffff */
.L_x_125:
[----:B------:R-:W-:-:S06]  /*6ca0*/  UISETP.GE.AND UP0, UPT, UR18, 0x4, UPT ;  /* 0x000000041200788c */ /* 0x000fcc000bf06270 */
[----:B------:R-:W-:-:S13]  /*6cb0*/  PLOP3.LUT P0, PT, PT, PT, UP0, 0x80, 0x8 ;  /* 0x000000000008781c */ /* 0x000fda0003f0f008 */
[----:B-1----:R-:W-:Y:S05]  /*6cc0*/  @!P0 EXIT ;  /* 0x000000000000894d */ /* 0x002fea0003800000 */
[----:B------:R-:W-:Y:S01]  /*6cd0*/  BAR.SYNC.DEFER_BLOCKING 0x6, 0xa0 ;  /* 0x0182800000007b1d */ /* 0x000fe20000010000 */
[C---:B------:R-:W-:Y:S01]  /*6ce0*/  IMAD.SHL.U32 R7, R69.reuse, 0x40, RZ ;  /* 0x0000004045077824 */ /* 0x040fe200078e00ff */
[----:B------:R-:W-:Y:S01]  /*6cf0*/  CS2R R84, SRZ ;  /* 0x0000000000547805 */ /* 0x000fe2000001ff00 */
[C---:B------:R-:W-:Y:S01]  /*6d00*/  IMAD.SHL.U32 R4, R69.reuse, 0x20, RZ ;  /* 0x0000002045047824 */ /* 0x040fe200078e00ff */
[----:B------:R-:W-:Y:S01]  /*6d10*/  CS2R R82, SRZ ;  /* 0x0000000000527805 */ /* 0x000fe2000001ff00 */
[----:B------:R-:W-:Y:S01]  /*6d20*/  IMAD.SHL.U32 R5, R69, 0x8, RZ ;  /* 0x0000000845057824 */ /* 0x000fe200078e00ff */
[----:B------:R-:W-:Y:S01]  /*6d30*/  UMOV UR44, 0x400 ;  /* 0x00000400002c7882 */ /* 0x000fe20000000000 */
[----:B------:R-:W-:Y:S01]  /*6d40*/  LOP3.LUT R6, R7, 0x180, RZ, 0xc0, !PT ;  /* 0x0000018007067812 */ /* 0x000fe200078ec0ff */
[----:B------:R-:W-:Y:S01]  /*6d50*/  ULEA UR44, UR52, UR44, 0x18 ;  /* 0x0000002c342c7291 */ /* 0x000fe2000f8ec0ff */
[----:B------:R-:W-:Y:S01]  /*6d60*/  LOP3.LUT R4, R4, 0xc00, RZ, 0xc0, !PT ;  /* 0x00000c0004047812 */ /* 0x000fe200078ec0ff */
[----:B------:R-:W1:Y:S01]  /*6d70*/  LDC.64 R74, c[0x0][0x888] ;  /* 0x00022200ff4a7b82 */ /* 0x000e620000000a00 */
[----:B------:R-:W-:Y:S01]  /*6d80*/  LOP3.LUT R5, R6, 0x30, R5, 0xf8, !PT ;  /* 0x0000003006057812 */ /* 0x000fe200078ef805 */
[C---:B------:R-:W-:Y:S01]  /*6d90*/  IMAD.SHL.U32 R6, R69.reuse, 0x2, RZ ;  /* 0x0000000245067824 */ /* 0x040fe200078e00ff */
[--C-:B------:R-:W-:Y:S01]  /*6da0*/  LOP3.LUT R4, R4, 0x40, R7.reuse, 0xf8, !PT ;  /* 0x0000004004047812 */ /* 0x100fe200078ef807 */
[C---:B------:R-:W-:Y:S01]  /*6db0*/  IMAD.U32 R37, R69.reuse, 0x10000, RZ ;  /* 0x0001000045257824 */ /* 0x040fe200078e00ff */
[----:B------:R-:W-:Y:S01]  /*6dc0*/  UIADD3 UR4, UPT, UPT, UR44, 0x1600, URZ ;  /* 0x000016002c047890 */ /* 0x000fe2000fffe0ff */
[----:B------:R-:W-:Y:S01]  /*6dd0*/  IMAD.SHL.U32 R78, R69, 0x10, RZ ;  /* 0x00000010454e7824 */ /* 0x000fe200078e00ff */
[----:B------:R-:W-:Y:S01]  /*6de0*/  LOP3.LUT R5, R5, 0x20, R6, 0x78, !PT ;  /* 0x0000002005057812 */ /* 0x000fe200078e7806 */
[----:B------:R-:W2:Y:S01]  /*6df0*/  LDC.64 R76, c[0x0][0x890] ;  /* 0x00022400ff4c7b82 */ /* 0x000ea20000000a00 */
[----:B------:R-:W-:Y:S01]  /*6e00*/  LOP3.LUT R4, R4, 0x200, R7, 0xf8, !PT ;  /* 0x0000020004047812 */ /* 0x000fe200078ef807 */
[----:B------:R-:W-:Y:S01]  /*6e10*/  IMAD.MOV.U32 R36, RZ, RZ, RZ ;  /* 0x000000ffff247224 */ /* 0x000fe200078e00ff */
[----:B------:R-:W-:Y:S01]  /*6e20*/  LOP3.LUT R37, R37, 0x600000, RZ, 0xc0, !PT ;  /* 0x0060000025257812 */ /* 0x000fe200078ec0ff */
[----:B------:R-:W-:Y:S01]  /*6e30*/  IMAD.U32 R86, RZ, RZ, UR4 ;  /* 0x00000004ff567e24 */ /* 0x000fe2000f8e00ff */
[----:B------:R-:W-:Y:S01]  /*6e40*/  LOP3.LUT R79, R4, R5, RZ, 0xfc, !PT ;  /* 0x00000005044f7212 */ /* 0x000fe200078efcff */
[----:B------:R-:W3:Y:S01]  /*6e50*/  LDS R0, [UR44+0x430] ;  /* 0x0004302cff007984 */ /* 0x000ee20008000800 */
[----:B------:R-:W-:Y:S01]  /*6e60*/  LOP3.LUT R78, R78, 0x20, RZ, 0xc0, !PT ;  /* 0x000000204e4e7812 */ /* 0x000fe200078ec0ff */
[----:B------:R-:W4:Y:S01]  /*6e70*/  LDC.64 R72, c[0x0][0x8b0] ;  /* 0x00022c00ff487b82 */ /* 0x000f220000000a00 */
[----:B------:R-:W1:Y:S01]  /*6e80*/  LDCU UR54, c[0x0][0x370] ;  /* 0x00006e00ff3677ac */ /* 0x000e620008000800 */
[----:B------:R-:W-:Y:S01]  /*6e90*/  VIADD R4, R79, UR44 ;  /* 0x0000002c4f047c36 */ /* 0x000fe20008000000 */
[----:B------:R-:W1:Y:S04]  /*6ea0*/  LDCU.64 UR62, c[0x0][0x348] ;  /* 0x00006900ff3e77ac */ /* 0x000e680008000a00 */
[----:B------:R-:W-:Y:S01]  /*6eb0*/  IADD3 R78, PT, PT, -R78, 0x600, R4 ;  /* 0x000006004e4e7810 */ /* 0x000fe20007ffe104 */
[----:B------:R-:W1:Y:S01]  /*6ec0*/  LDC.64 R70, c[0x0][0x8a8] ;  /* 0x00022a00ff467b82 */ /* 0x000e620000000a00 */
[----:B------:R-:W1:Y:S01]  /*6ed0*/  LDCU UR43, c[0x0][0xb0c] ;  /* 0x00016180ff2b77ac */ /* 0x000e620008000800 */
[----:B------:R-:W1:Y:S01]  /*6ee0*/  LDCU UR39, c[0x0][0xb30] ;  /* 0x00016600ff2777ac */ /* 0x000e620008000800 */
[----:B------:R-:W1:Y:S01]  /*6ef0*/  LDCU.64 UR58, c[0x0][0x888] ;  /* 0x00011100ff3a77ac */ /* 0x000e620008000a00 */
[----:B------:R-:W1:Y:S01]  /*6f00*/  LDCU.64 UR40, c[0x0][0xb28] ;  /* 0x00016500ff2877ac */ /* 0x000e620008000a00 */
[----:B------:R-:W1:Y:S01]  /*6f10*/  LDCU.128 UR48, c[0x0][0xb10] ;  /* 0x00016200ff3077ac */ /* 0x000e620008000c00 */
[----:B------:R-:W1:Y:S01]  /*6f20*/  LDCU UR53, c[0x0][0x374] ;  /* 0x00006e80ff3577ac */ /* 0x000e620008000800 */
[----:B------:R-:W-:Y:S01]  /*6f30*/  UIADD3 UR56, UPT, UPT, UR44, 0x600, URZ ;  /* 0x000006002c387890 */ /* 0x000fe2000fffe0ff */
[----:B---3--:R-:W-:-:S11]  /*6f40*/  IMAD.IADD R37, R0, 0x1, R37 ;  /* 0x0000000100257824 */ /* 0x008fd600078e0225 */
.L_x_152:
[----:B------:R-:W-:Y:S02]  /*6f50*/  LEA R3, R82, UR44, 0x3 ;  /* 0x0000002c52037c11 */ /* 0x000fe4000f8e18ff */
[----:B------:R-:W-:Y:S02]  /*6f60*/  SHF.L.U32 R0, R84, 0x1f, RZ ;  /* 0x0000001f54007819 */ /* 0x000fe400000006ff */
[----:B-1----:R-:W-:Y:S02]  /*6f70*/  LEA R4, R82, UR44, 0x4 ;  /* 0x0000002c52047c11 */ /* 0x002fe4000f8e20ff */
[----:B------:R-:W3:Y:S02]  /*6f80*/  SYNCS.PHASECHK.TRANS64.TRYWAIT P0, [R3+URZ+0x380], R0 ;  /* 0x00038000030075a7 */ /* 0x000ee400080011ff */
[----:B--23--:R-:W-:Y:S05]  /*6f90*/  @!P0 BRA `(.L_x_135) ;  /* 0x0000003400708947 */ /* 0x00cfea0003800000 */
.L_x_284:
[----:B------:R-:W1:Y:S01]  /*6fa0*/  LDS.128 R4, [R4+0x410] ;  /* 0x0004100004047984 */ /* 0x000e620000000c00 */
[----:B------:R-:W-:Y:S01]  /*6fb0*/  UISETP.GE.AND UP0, UPT, UR42, 0x1, UPT ;  /* 0x000000012a00788c */ /* 0x000fe2000bf06270 */
[----:B------:R-:W-:Y:S01]  /*6fc0*/  @!PT LDS RZ, [RZ] ;  /* 0x00000000fffff984 */ /* 0x000fe20000000800 */
[----:B------:R-:W-:Y:S01]  /*6fd0*/  @!PT LDS RZ, [RZ] ;  /* 0x00000000fffff984 */ /* 0x000fe20000000800 */
[----:B------:R-:W-:Y:S01]  /*6fe0*/  @!PT LDS RZ, [RZ] ;  /* 0x00000000fffff984 */ /* 0x000fe20000000800 */
[----:B------:R-:W-:Y:S01]  /*6ff0*/  @!PT LDS RZ, [RZ] ;  /* 0x00000000fffff984 */ /* 0x000fe20000000800 */
[----:B------:R2:W-:Y:S06]  /*7000*/  MEMBAR.ALL.CTA ;  /* 0x0000000000007992 */ /* 0x0005ec0000008000 */
[----:B--2---:R-:W2:Y:S01]  /*7010*/  FENCE.VIEW.ASYNC.S ;  /* 0x00000000000073c6 */ /* 0x004ea20000000000 */
[----:B-1----:R-:W-:Y:S11]  /*7020*/  LOP3.LUT P0, RZ, R6, 0x1, RZ, 0xc0, !PT ;  /* 0x0000000106ff7812 */ /* 0x002ff6000780c0ff */
[----:B------:R-:W-:Y:S02]  /*7030*/  @!UPT UIADD3 URZ, UPT, UPT, URZ, URZ, URZ ;  /* 0x000000fffffff290 */ /* 0x000fe4000fffe0ff */
[----:B--2---:R-:W-:Y:S01]  /*7040*/  VOTEU.ANY UP1, P0 ;  /* 0x0000000000ff7886 */ /* 0x004fe20000020100 */
[----:B------:R-:W-:Y:S01]  /*7050*/  PLOP3.LUT P0, PT, PT, PT, UP1, 0x80, 0x8 ;  /* 0x000000000008781c */ /* 0x000fe20003f0f018 */
[----:B------:R-:W-:Y:S11]  /*7060*/  UP2UR UR47, UPR, URZ, 0x2 ;  /* 0x00000002ff2f7883 */ /* 0x000ff60008000000 */
[----:B------:R-:W-:Y:S01]  /*7070*/  @!UPT UIADD3 URZ, UPT, UPT, URZ, URZ, URZ ;  /* 0x000000fffffff290 */ /* 0x000fe2000fffe0ff */
[----:B---3--:R-:W-:Y:S02]  /*7080*/  @P0 SHF.R.U32.HI R0, RZ, 0x10, R5 ;  /* 0x00000010ff000819 */ /* 0x008fe40000011605 */
        /* <DEDUP_REMOVED lines=12> */
[----:B------:R-:W2:Y:S01]  /*7150*/  LDCU UR12, c[0x0][0xb20] ;  /* 0x00016400ff0c77ac */ /* 0x000ea20008000800 */
[----:B------:R-:W-:Y:S02]  /*7160*/  UIMAD.WIDE.U32 UR4, UR53, UR51, URZ ;  /* 0x00000033350472a5 */ /* 0x000fe4000f8e00ff */
[----:B------:R-:W-:Y:S02]  /*7170*/  UIMAD.WIDE.U32 UR6, UR54, UR48, URZ ;  /* 0x00000030360672a5 */ /* 0x000fe4000f8e00ff */
[----:B------:R-:W-:Y:S02]  /*7180*/  UISETP.NE.AND UP0, UPT, UR50, 0x1, UPT ;  /* 0x000000013200788c */ /* 0x000fe4000bf05270 */
[----:B------:R-:W-:Y:S02]  /*7190*/  UIMAD.WIDE.U32 UR8, UR37, UR51, URZ ;  /* 0x00000033250872a5 */ /* 0x000fe4000f8e00ff */
[----:B------:R-:W-:Y:S02]  /*71a0*/  UIMAD.WIDE.U32 UR10, UR38, UR48, URZ ;  /* 0x00000030260a72a5 */ /* 0x000fe4000f8e00ff */
[----:B------:R-:W-:Y:S02]  /*71b0*/  UISETP.NE.AND UP1, UPT, UR43, 0x1, UPT ;  /* 0x000000012b00788c */ /* 0x000fe4000bf25270 */
[----:B------:R-:W-:Y:S01]  /*71c0*/  UISETP.NE.AND UP2, UPT, UR42, 0x1, UPT ;  /* 0x000000012a00788c */ /* 0x000fe2000bf45270 */
[----:B------:R-:W-:Y:S02]  /*71d0*/  UMOV UR4, UR5 ;  /* 0x0000000500047c82 */ /* 0x000fe40008000000 */
[----:B--2---:R-:W-:Y:S03]  /*71e0*/  USHF.R.U32.HI UR5, URZ, UR12, UR4 ;  /* 0x0000000cff057299 */ /* 0x004fe60008011604 */
[----:B------:R-:W-:Y:S02]  /*71f0*/  UMOV UR4, UR7 ;  /* 0x0000000700047c82 */ /* 0x000fe40008000000 */
[----:B------:R-:W-:Y:S02]  /*7200*/  USHF.R.U32.HI UR7, URZ, UR49, UR4 ;  /* 0x00000031ff077299 */ /* 0x000fe40008011604 */
[----:B------:R-:W-:Y:S02]  /*7210*/  USEL UR4, UR53, UR5, !UP0 ;  /* 0x0000000535047287 */ /* 0x000fe4000c000000 */
[----:B------:R-:W-:Y:S01]  /*7220*/  USEL UR7, UR54, UR7, !UP1 ;  /* 0x0000000736077287 */ /* 0x000fe2000c800000 */
[----:B------:R-:W-:Y:S01]  /*7230*/  UMOV UR5, UR9 ;  /* 0x0000000900057c82 */ /* 0x000fe20008000000 */
[----:B------:R-:W-:Y:S02]  /*7240*/  UIMAD.WIDE.U32 UR8, UR4, UR40, URZ ;  /* 0x00000028040872a5 */ /* 0x000fe4000f8e00ff */
[----:B------:R-:W-:Y:S03]  /*7250*/  USHF.R.U32.HI UR6, URZ, UR12, UR5 ;  /* 0x0000000cff067299 */ /* 0x000fe60008011605 */
[----:B------:R-:W-:Y:S01]  /*7260*/  UMOV UR5, UR11 ;  /* 0x0000000b00057c82 */ /* 0x000fe20008000000 */
[----:B------:R-:W-:Y:S02]  /*7270*/  UIMAD.WIDE.U32 UR10, UR7, UR40, URZ ;  /* 0x00000028070a72a5 */ /* 0x000fe4000f8e00ff */
[----:B------:R-:W-:Y:S02]  /*7280*/  USHF.R.U32.HI UR12, URZ, UR49, UR5 ;  /* 0x00000031ff0c7299 */ /* 0x000fe40008011605 */
[----:B------:R-:W-:Y:S01]  /*7290*/  USEL UR6, UR37, UR6, !UP0 ;  /* 0x0000000625067287 */ /* 0x000fe2000c000000 */
[----:B------:R-:W-:Y:S02]  /*72a0*/  UMOV UR5, UR9 ;  /* 0x0000000900057c82 */ /* 0x000fe40008000000 */
[----:B------:R-:W-:Y:S01]  /*72b0*/  UMOV UR10, UR11 ;  /* 0x0000000b000a7c82 */ /* 0x000fe20008000000 */
[----:B------:R-:W-:Y:S02]  /*72c0*/  @UP2 USHF.R.U32.HI UR4, URZ, UR41, UR5 ;  /* 0x00000029ff042299 */ /* 0x000fe40008011605 */
[----:B------:R-:W-:Y:S02]  /*72d0*/  @UP2 USHF.R.U32.HI UR7, URZ, UR41, UR10 ;  /* 0x00000029ff072299 */ /* 0x000fe4000801160a */
[----:B------:R-:W-:Y:S02]  /*72e0*/  UIMAD UR4, UR42, UR4, URZ ;  /* 0x000000042a0472a4 */ /* 0x000fe4000f8e02ff */
[----:B------:R-:W-:Y:S02]  /*72f0*/  UIMAD.WIDE.U32 UR10, UR6, UR40, URZ ;  /* 0x00000028060a72a5 */ /* 0x000fe4000f8e00ff */
[----:B------:R-:W-:Y:S02]  /*7300*/  USEL UR5, UR38, UR12, !UP1 ;  /* 0x0000000c26057287 */ /* 0x000fe4000c800000 */
[----:B------:R-:W-:Y:S02]  /*7310*/  UIMAD UR8, UR42, UR7, URZ ;  /* 0x000000072a0872a4 */ /* 0x000fe4000f8e02ff */
[----:B------:R-:W-:Y:S03]  /*7320*/  UISETP.GE.AND UP0, UPT, UR6, UR4, UPT ;  /* 0x000000040600728c */ /* 0x000fe6000bf06270 */
[----:B------:R-:W-:Y:S01]  /*7330*/  UMOV UR4, UR11 ;  /* 0x0000000b00047c82 */ /* 0x000fe20008000000 */
[----:B------:R-:W-:Y:S02]  /*7340*/  UISETP.GE.OR UP0, UPT, UR5, UR8, UP0 ;  /* 0x000000080500728c */ /* 0x000fe40008706670 */
[----:B------:R-:W-:Y:S02]  /*7350*/  USHF.R.U32.HI UR4, URZ, UR41, UR4 ;  /* 0x00000029ff047299 */ /* 0x000fe40008011604 */
[----:B------:R-:W-:Y:S02]  /*7360*/  UIMAD.WIDE.U32 UR8, UR5, UR40, URZ ;  /* 0x00000028050872a5 */ /* 0x000fe4000f8e00ff */
[----:B------:R-:W-:Y:S02]  /*7370*/  USEL UR11, UR6, UR4, !UP2 ;  /* 0x00000004060b7287 */ /* 0x000fe4000d000000 */
[----:B------:R-:W-:Y:S02]  /*7380*/  UIADD3 UR8, UPT, UPT, -UR5, URZ, URZ ;  /* 0x000000ff05087290 */ /* 0x000fe4000fffe1ff */
[----:B------:R-:W-:Y:S01]  /*7390*/  UIADD3 UR10, UPT, UPT, -UR11, URZ, URZ ;  /* 0x000000ff0b0a7290 */ /* 0x000fe2000fffe1ff */
[----:B------:R-:W-:Y:S01]  /*73a0*/  @!UP0 UMOV UR4, UR9 ;  /* 0x0000000900048c82 */ /* 0x000fe20008000000 */
[----:B------:R-:W-:Y:S02]  /*73b0*/  UIADD3 UR9, UPT, UPT, -UR6, URZ, URZ ;  /* 0x000000ff06097290 */ /* 0x000fe4000fffe1ff */
[----:B------:R-:W-:Y:S02]  /*73c0*/  @!UP0 USHF.R.U32.HI UR4, URZ, UR41, UR4 ;  /* 0x00000029ff048299 */ /* 0x000fe40008011604 */
[----:B------:R-:W-:Y:S02]  /*73d0*/  UIMAD UR10, UR42, UR10, UR6 ;  /* 0x0000000a2a0a72a4 */ /* 0x000fe4000f8e0206 */
[----:B------:R-:W-:Y:S04]  /*73e0*/  @!UP0 USEL UR4, UR5, UR4, !UP2 ;  /* 0x0000000405048287 */ /* 0x000fe8000d000000 */
[----:B------:R-:W-:Y:S02]  /*73f0*/  @!UP0 UIMAD UR10, UR7, UR10, UR4 ;  /* 0x0000000a070a82a4 */ /* 0x000fe4000f8e0204 */
[----:B------:R-:W-:Y:S02]  /*7400*/  @!UP0 UIADD3 UR11, UPT, UPT, UR11, -UR4, URZ ;  /* 0x800000040b0b8290 */ /* 0x000fe4000fffe0ff */
[----:B------:R-:W-:Y:S02]  /*7410*/  UIMAD UR7, UR43, UR8, UR38 ;  /* 0x000000082b0772a4 */ /* 0x000fe4000f8e0226 */
[----:B------:R-:W-:Y:S02]  /*7420*/  @!UP0 UIMAD UR6, UR11, UR42, UR5 ;  /* 0x0000002a0b0682a4 */ /* 0x000fe4000f8e0205 */
[----:B------:R-:W-:Y:S01]  /*7430*/  UIMAD UR4, UR50, UR9, UR37 ;  /* 0x00000009320472a4 */ /* 0x000fe2000f8e0225 */
[----:B------:R-:W-:Y:S02]  /*7440*/  @!UP0 UMOV UR5, UR10 ;  /* 0x0000000a00058c82 */ /* 0x000fe40008000000 */
[----:B------:R-:W-:Y:S02]  /*7450*/  UIMAD UR38, UR5, UR43, UR7 ;  /* 0x0000002b052672a4 */ /* 0x000fe4000f8e0207 */
[----:B------:R-:W-:Y:S11]  /*7460*/  UIMAD UR37, UR6, UR50, UR4 ;  /* 0x00000032062572a4 */ /* 0x000ff6000f8e0204 */
[----:B------:R-:W-:Y:S01]  /*7470*/  @!UPT UIADD3 URZ, UPT, UPT, URZ, URZ, URZ ;  /* 0x000000fffffff290 */ /* 0x000fe2000fffe0ff */
.L_x_136:
[----:B------:R-:W-:Y:S01]  /*7480*/  UISETP.NE.AND UP0, UPT, UR39, 0x1, UPT ;  /* 0x000000012700788c */ /* 0x000fe2000bf05270 */
[----:B------:R-:W-:Y:S10]  /*7490*/  IADD3 R82, PT, PT, R82, 0x1, RZ ;  /* 0x0000000152527810 */ /* 0x000ff40007ffe0ff */
[----:B------:R-:W2:Y:S01]  /*74a0*/  @!UP0 LDCU.128 UR12, c[0x0][0xb10] ;  /* 0x00016200ff0c87ac */ /* 0x000ea20008000c00 */
[----:B------:R-:W3:Y:S01]  /*74b0*/  @!UP0 LDCU UR5, c[0x0][0xb0c] ;  /* 0x00016180ff0587ac */ /* 0x000ee20008000800 */
[----:B------:R-:W4:Y:S01]  /*74c0*/  @!UP0 LDCU UR10, c[0x0][0xb20] ;  /* 0x00016400ff0a87ac */ /* 0x000f220008000800 */
[----:B--2---:R-:W-:Y:S02]  /*74d0*/  UIMAD.WIDE.U32 UR8, UR38, UR12, URZ ;  /* 0x0000000c260872a5 */ /* 0x004fe4000f8e00ff */
[----:B------:R-:W-:Y:S02]  /*74e0*/  UIMAD.WIDE.U32 UR6, UR37, UR15, URZ ;  /* 0x0000000f250672a5 */ /* 0x000fe4000f8e00ff */
[----:B------:R-:W-:Y:S03]  /*74f0*/  @!UP0 UISETP.NE.AND UP1, UPT, UR14, 0x1, UPT ;  /* 0x000000010e00888c */ /* 0x000fe6000bf25270 */
[----:B------:R-:W-:Y:S01]  /*7500*/  @!UP0 UMOV UR4, UR9 ;  /* 0x0000000900048c82 */ /* 0x000fe20008000000 */
[----:B---3--:R-:W-:Y:S02]  /*7510*/  @!UP0 UISETP.NE.AND UP2, UPT, UR5, 0x1, UPT ;  /* 0x000000010500888c */ /* 0x008fe4000bf45270 */
[----:B------:R-:W-:Y:S01]  /*7520*/  @!UP0 USHF.R.U32.HI UR4, URZ, UR13, UR4 ;  /* 0x0000000dff048299 */ /* 0x000fe20008011604 */
[----:B------:R-:W-:Y:S02]  /*7530*/  @!UP0 UMOV UR6, UR7 ;  /* 0x0000000700068c82 */ /* 0x000fe40008000000 */
[----:B----4-:R-:W-:Y:S02]  /*7540*/  @!UP0 USHF.R.U32.HI UR6, URZ, UR10, UR6 ;  /* 0x0000000aff068299 */ /* 0x010fe40008011606 */
[----:B------:R-:W-:Y:S02]  /*7550*/  @!UP0 USEL UR7, UR38, UR4, !UP2 ;  /* 0x0000000426078287 */ /* 0x000fe4000d000000 */
[----:B------:R-:W-:Y:S04]  /*7560*/  @!UP0 USEL UR6, UR37, UR6, !UP1 ;  /* 0x0000000625068287 */ /* 0x000fe8000c800000 */
[----:B------:R-:W-:Y:S02]  /*7570*/  @!UP0 UIADD3 UR4, UPT, UPT, -UR7, UR6, URZ ;  /* 0x0000000607048290 */ /* 0x000fe4000fffe1ff */
[----:B------:R-:W-:Y:S02]  /*7580*/  @!UP0 UIADD3 UR6, UPT, UPT, UR7, -UR6, URZ ;  /* 0x8000000607068290 */ /* 0x000fe4000fffe0ff */
[----:B------:R-:W-:Y:S02]  /*7590*/  @!UP0 UIMAD UR38, UR4, UR5, UR38 ;  /* 0x00000005042682a4 */ /* 0x000fe4000f8e0226 */
[----:B------:R-:W-:Y:S02]  /*75a0*/  @!UP0 UIMAD UR37, UR6, UR14, UR37 ;  /* 0x0000000e062582a4 */ /* 0x000fe4000f8e0225 */
[----:B------:R-:W-:Y:S09]  /*75b0*/  ULOP3.LUT UP0, URZ, UR56, 0x1b0, URZ, 0xc0, !UPT ;  /* 0x000001b038ff7892 */ /* 0x000ff2000f80c0ff */
[----:B------:R-:W-:Y:S05]  /*75c0*/  BRA.U !UP0, `(.L_x_137) ;  /* 0x0000000108407547 */ /* 0x000fea000b800000 */
[----:B------:R-:W2:Y:S01]  /*75d0*/  LDCU.64 UR8, c[0x4][0x80] ;  /* 0x01001000ff0877ac */ /* 0x000ea20008000a00 */
[----:B------:R-:W-:Y:S01]  /*75e0*/  MOV R3, 0x0 ;  /* 0x0000000000037802 */ /* 0x000fe20000000f00 */
[----:B------:R-:W-:Y:S02]  /*75f0*/  HFMA2 R12, -RZ, RZ, 0, 5.9604644775390625e-08 ;  /* 0x00000001ff0c7431 */ /* 0x000fe400000001ff */
[----:B------:R-:W-:Y:S02]  /*7600*/  IMAD.MOV.U32 R8, RZ, RZ, 0x70 ;  /* 0x00000070ff087424 */ /* 0x000fe400078e00ff */
[----:B------:R-:W-:Y:S01]  /*7610*/  IMAD.MOV.U32 R13, RZ, RZ, RZ ;  /* 0x000000ffff0d7224 */ /* 0x000fe200078e00ff */
[----:B------:R-:W3:Y:S01]  /*7620*/  LDCU.64 UR6, c[0x4][0x88] ;  /* 0x01001100ff0677ac */ /* 0x000ee20008000a00 */
[----:B------:R-:W4:Y:S01]  /*7630*/  LDC.64 R2, c[0x4][R3] ;  /* 0x0100000003027b82 */ /* 0x000f220000000a00 */
[----:B------:R-:W1:Y:S01]  /*7640*/  LDCU.64 UR4, c[0x4][0x8] ;  /* 0x01000100ff0477ac */ /* 0x000e620008000a00 */
[----:B--2---:R-:W-:Y:S01]  /*7650*/  MOV R5, UR9 ;  /* 0x0000000900057c02 */ /* 0x004fe20008000f00 */
[----:B------:R-:W-:Y:S01]  /*7660*/  IMAD.U32 R4, RZ, RZ, UR8 ;  /* 0x00000008ff047e24 */ /* 0x000fe2000f8e00ff */
[----:B---3--:R-:W-:Y:S01]  /*7670*/  MOV R7, UR7 ;  /* 0x0000000700077c02 */ /* 0x008fe20008000f00 */
[----:B------:R-:W-:Y:S01]  /*7680*/  IMAD.U32 R6, RZ, RZ, UR6 ;  /* 0x00000006ff067e24 */ /* 0x000fe2000f8e00ff */
[----:B-1----:R-:W-:Y:S01]  /*7690*/  MOV R11, UR5 ;  /* 0x00000005000b7c02 */ /* 0x002fe20008000f00 */
[----:B------:R-:W-:Y:S02]  /*76a0*/  IMAD.U32 R10, RZ, RZ, UR4 ;  /* 0x00000004ff0a7e24 */ /* 0x000fe4000f8e00ff */
[----:B------:R-:W-:Y:S07]  /*76b0*/  LEPC R20, `(.L_x_137) ;  /* 0x000000001014794e */ /* 0x000fee0000000000 */
[----:B----45:R-:W-:Y:S05]  /*76c0*/  CALL.ABS.NOINC R2 ;  /* 0x0000000002007343 */ /* 0x030fea0003c00000 */
.L_x_137:
[----:B------:R-:W-:Y:S01]  /*76d0*/  LOP3.LUT P0, RZ, R86, 0x1b0, RZ, 0xc0, !PT ;  /* 0x000001b056ff7812 */ /* 0x000fe2000780c0ff */
[----:B------:R-:W-:Y:S11]  /*76e0*/  BSSY.RECONVERGENT B6, `(.L_x_138) ;  /* 0x0000013000067945 */ /* 0x000ff60003800200 */
[----:B------:R-:W-:Y:S01]  /*76f0*/  @!UPT UIADD3 URZ, UPT, UPT, URZ, URZ, URZ ;  /* 0x000000fffffff290 */ /* 0x000fe2000fffe0ff */
[----:B------:R-:W-:Y:S05]  /*7700*/  @!P0 BRA `(.L_x_139) ;  /* 0x0000000000408947 */ /* 0x000fea0003800000 */
        /* <DEDUP_REMOVED lines=16> */
.L_x_139:
[----:B------:R-:W-:Y:S05]  /*7810*/  BSYNC.RECONVERGENT B6 ;  /* 0x0000000000067941 */ /* 0x000fea0003800200 */
.L_x_138:
[----:B------:R-:W-:Y:S01]  /*7820*/  ISETP.NE.U32.AND P3, PT, R76, RZ, PT ;  /* 0x000000ff4c00720c */ /* 0x000fe20003f65070 */
[----:B------:R-:W-:Y:S01]  /*7830*/  UISETP.NE.AND UP1, UPT, UR61, URZ, UPT ;  /* 0x000000ff3d00728c */ /* 0x000fe2000bf25270 */
[----:B------:R-:W-:Y:S02]  /*7840*/  ISETP.NE.U32.AND P4, PT, R72, RZ, PT ;  /* 0x000000ff4800720c */ /* 0x000fe40003f85070 */
[----:B------:R-:W-:Y:S02]  /*7850*/  ISETP.NE.AND.EX P3, PT, R77, RZ, PT, P3 ;  /* 0x000000ff4d00720c */ /* 0x000fe40003f65330 */
[----:B------:R-:W-:Y:S02]  /*7860*/  PLOP3.LUT P1, PT, PT, PT, PT, 0x8, 0x80 ;  /* 0x000000000080781c */ /* 0x000fe40003f2e170 */
[----:B------:R-:W-:Y:S02]  /*7870*/  PLOP3.LUT P0, PT, PT, PT, UP1, 0x80, 0x8 ;  /* 0x000000000008781c */ /* 0x000fe40003f0f018 */
[----:B------:R-:W-:Y:S02]  /*7880*/  ISETP.NE.AND.EX P4, PT, R73, RZ, PT, P4 ;  /* 0x000000ff4900720c */ /* 0x000fe40003f85340 */
[----:B------:R-:W2:Y:S09]  /*7890*/  @UP1 LDCU.64 UR4, c[0x0][0x888] ;  /* 0x00011100ff0417ac */ /* 0x000eb20008000a00 */
[----:B------:R-:W-:Y:S01]  /*78a0*/  @P0 PLOP3.LUT P1, PT, P3, PT, PT, 0x80, 0x8 ;  /* 0x000000000008081c */ /* 0x000fe20001f2f070 */
[----:B--2---:R-:W-:Y:S04]  /*78b0*/  @UP1 UISETP.NE.U32.AND UP0, UPT, UR4, URZ, UPT ;  /* 0x000000ff0400128c */ /* 0x004fe8000bf05070 */
[----:B------:R-:W-:Y:S04]  /*78c0*/  @UP1 UISETP.NE.AND.EX UP0, UPT, UR5, URZ, UPT, UP0 ;  /* 0x000000ff0500128c */ /* 0x000fe8000bf05300 */
[----:B------:R-:W-:Y:S01]  /*78d0*/  @UP1 USEL UR4, URZ, 0xffffffff, UP0 ;  /* 0xffffffffff041887 */ /* 0x000fe20008000000 */
[----:B------:R-:W-:Y:S11]  /*78e0*/  @!P3 BRA `(.L_x_140) ;  /* 0x000000000030b947 */ /* 0x000ff60003800000 */
[----:B------:R-:W-:Y:S01]  /*78f0*/  ISETP.NE.U32.AND P2, PT, R74, RZ, PT ;  /* 0x000000ff4a00720c */ /* 0x000fe20003f45070 */
[----:B------:R-:W2:Y:S01]  /*7900*/  LDCU.64 UR6, c[0x0][0x358] ;  /* 0x00006b00ff0677ac */ /* 0x000ea20008000a00 */
[----:B------:R-:W-:Y:S02]  /*7910*/  IMAD.MOV.U32 R80, RZ, RZ, 0x1 ;  /* 0x00000001ff507424 */ /* 0x000fe400078e00ff */
[----:B------:R-:W-:Y:S11]  /*7920*/  ISETP.NE.AND.EX P2, PT, R75, RZ, PT, P2 ;  /* 0x000000ff4b00720c */ /* 0x000ff60003f45320 */
[----:B------:R-:W-:Y:S02]  /*7930*/  @!UPT UIADD3 URZ, UPT, UPT, URZ, URZ, URZ ;  /* 0x000000fffffff290 */ /* 0x000fe4000fffe0ff */
[----:B------:R-:W3:Y:S01]  /*7940*/  @P2 LDC.64 R2, c[0x0][0x888] ;  /* 0x00022200ff022b82 */ /* 0x000ee20000000a00 */
[----:B-1----:R-:W-:Y:S04]  /*7950*/  @P2 IMAD R0, R76, UR36, RZ ;  /* 0x000000244c002c24 */ /* 0x002fe8000f8e02ff */
[----:B---3--:R-:W-:Y:S04]  /*7960*/  @P2 IMAD.WIDE R2, R0, 0x4, R2 ;  /* 0x0000000400022825 */ /* 0x008fe800078e0202 */
[----:B------:R-:W-:Y:S01]  /*7970*/  HFMA2 R0, -RZ, RZ, 0, 5.9604644775390625e-08 ;  /* 0x00000001ff007431 */ /* 0x000fe200000001ff */
[----:B--2--5:R2:W5:Y:S04]  /*7980*/  @P2 LDG.E R39, desc[UR6][R2.64] ;  /* 0x0000000602272981 */ /* 0x024568000c1e1900 */
[----:B------:R-:W-:Y:S01]  /*7990*/  @!P2 PRMT R80, R0, 0x7610, R80 ;  /* 0x000076100050a816 */ /* 0x000fe20000000050 */
[----:B--2---:R-:W3:Y:S06]  /*79a0*/  @!P2 LDC R39, c[0x0][0x880] ;  /* 0x00022000ff27ab82 */ /* 0x004eec0000000800 */
.L_x_140:
[----:B------:R-:W-:Y:S05]  /*79b0*/  @!P4 BRA `(.L_x_141) ;  /* 0x000000000024c947 */ /* 0x000fea0003800000 */
[----:B------:R-:W-:Y:S01]  /*79c0*/  ISETP.NE.U32.AND P2, PT, R70, RZ, PT ;  /* 0x000000ff4600720c */ /* 0x000fe20003f45070 */
[----:B------:R-:W2:Y:S03]  /*79d0*/  LDCU.64 UR6, c[0x0][0x358] ;  /* 0x00006b00ff0677ac */ /* 0x000ea60008000a00 */
[----:B------:R-:W-:Y:S11]  /*79e0*/  ISETP.NE.AND.EX P2, PT, R71, RZ, PT, P2 ;  /* 0x000000ff4700720c */ /* 0x000ff60003f45320 */
[----:B------:R-:W-:Y:S02]  /*79f0*/  @!UPT UIADD3 URZ, UPT, UPT, URZ, URZ, URZ ;  /* 0x000000fffffff290 */ /* 0x000fe4000fffe0ff */
[----:B------:R-:W4:Y:S01]  /*7a00*/  @P2 LDC.64 R2, c[0x0][0x8a8] ;  /* 0x00022a00ff022b82 */ /* 0x000f220000000a00 */
[----:B-1----:R-:W-:Y:S04]  /*7a10*/  @P2 IMAD R0, R72, UR36, RZ ;  /* 0x0000002448002c24 */ /* 0x002fe8000f8e02ff */
[----:B----4-:R-:W-:Y:S05]  /*7a20*/  @P2 IMAD.WIDE R2, R0, 0x4, R2 ;  /* 0x0000000400022825 */ /* 0x010fea00078e0202 */
[----:B--2--5:R2:W5:Y:S02]  /*7a30*/  @P2 LDG.E R38, desc[UR6][R2.64] ;  /* 0x0000000602262981 */ /* 0x024564000c1e1900 */
[----:B--2---:R-:W4:Y:S02]  /*7a40*/  @!P2 LDC R38, c[0x0][0x8a0] ;  /* 0x00022800ff26ab82 */ /* 0x004f240000000800 */
.L_x_141:
[----:B---3-5:R-:W-:Y:S01]  /*7a50*/  @P0 ISETP.NE.AND P4, PT, R39, RZ, PT ;  /* 0x000000ff2700020c */ /* 0x028fe20003f85270 */
[----:B-1----:R-:W-:Y:S01]  /*7a60*/  IMAD.U32 R0, RZ, RZ, UR4 ;  /* 0x00000004ff007e24 */ /* 0x002fe2000f8e00ff */
[----:B------:R-:W-:Y:S01]  /*7a70*/  @P0 LOP3.LUT P2, RZ, R80, 0xff, RZ, 0xc0, !PT ;  /* 0x000000ff50ff0812 */ /* 0x000fe2000784c0ff */
[----:B------:R-:W-:Y:S01]  /*7a80*/  BSSY B1, `(.L_x_142) ;  /* 0x0000039000017945 */ /* 0x000fe20003800000 */
[----:B------:R-:W-:Y:S02]  /*7a90*/  @P0 SEL R2, RZ, 0xffffffff, P4 ;  /* 0xffffffffff020807 */ /* 0x000fe40002000000 */
[----:B------:R-:W-:Y:S02]  /*7aa0*/  CS2R R46, SRZ ;  /* 0x00000000002e7805 */ /* 0x000fe4000001ff00 */
[----:B------:R-:W-:Y:S02]  /*7ab0*/  LEA R16, R36, UR44, 0x3 ;  /* 0x0000002c24107c11 */ /* 0x000fe4000f8e18ff */
[----:B------:R-:W-:Y:S02]  /*7ac0*/  CS2R R44, SRZ ;  /* 0x00000000002c7805 */ /* 0x000fe4000001ff00 */
[----:B------:R-:W-:Y:S02]  /*7ad0*/  @P1 SEL R2, R0, R2, !P2 ;  /* 0x0000000200021207 */ /* 0x000fe40005000000 */
[----:B------:R-:W-:Y:S02]  /*7ae0*/  CS2R R42, SRZ ;  /* 0x00000000002a7805 */ /* 0x000fe4000001ff00 */
[----:B------:R-:W-:Y:S02]  /*7af0*/  SHF.L.U32 R3, R85, 0x1f, RZ ;  /* 0x0000001f55037819 */ /* 0x000fe400000006ff */
[----:B------:R-:W-:Y:S02]  /*7b00*/  CS2R R40, SRZ ;  /* 0x0000000000287805 */ /* 0x000fe4000001ff00 */
[----:B------:R-:W-:Y:S02]  /*7b10*/  @P0 LOP3.LUT R2, R2, 0x1, RZ, 0xc0, !PT ;  /* 0x0000000102020812 */ /* 0x000fe400078ec0ff */
[----:B------:R-:W-:Y:S02]  /*7b20*/  PLOP3.LUT P5, PT, PT, PT, PT, 0x8, 0x80 ;  /* 0x000000000080781c */ /* 0x000fe40003fae170 */
[----:B------:R-:W-:Y:S02]  /*7b30*/  ISETP.NE.U32.OR P1, PT, R2, 0x1, !P0 ;  /* 0x000000010200780c */ /* 0x000fe40004725470 */
[----:B------:R-:W-:Y:S11]  /*7b40*/  LEA.HI R2, R36, R36, RZ, 0x1 ;  /* 0x0000002424027211 */ /* 0x000ff600078f08ff */
[----:B------:R-:W-:Y:S04]  /*7b50*/  @P1 SHF.L.U32 R0, R83, 0x1f, RZ ;  /* 0x0000001f53001819 */ /* 0x000fe800000006ff */
[----:B------:R1:W2:Y:S01]  /*7b60*/  @P1 SYNCS.PHASECHK.TRANS64.TRYWAIT P0, [UR44+0x360], R0 ;  /* 0x00036000ff0015a7 */ /* 0x0002a2000800112c */
[----:B------:R3:W3:Y:S01]  /*7b70*/  SYNCS.PHASECHK.TRANS64.TRYWAIT P4, [R16+URZ+0x3a0], R3 ;  /* 0x0003a003100075a7 */ /* 0x0006e200080811ff */
[C---:B-1----:R-:W-:Y:S01]  /*7b80*/  IMAD.SHL.U32 R0, R2.reuse, 0x20, RZ ;  /* 0x0000002002007824 */ /* 0x042fe200078e00ff */
[----:B------:R-:W-:Y:S04]  /*7b90*/  LOP3.LUT R2, R2, 0xffe, RZ, 0xc0, !PT ;  /* 0x00000ffe02027812 */ /* 0x000fe800078ec0ff */
[----:B------:R-:W-:Y:S01]  /*7ba0*/  LOP3.LUT R0, R0, 0xffffffc0, RZ, 0xc0, !PT ;  /* 0xffffffc000007812 */ /* 0x000fe200078ec0ff */
[----:B------:R-:W-:Y:S04]  /*7bb0*/  IMAD.IADD R2, R36, 0x1, -R2 ;  /* 0x0000000124027824 */ /* 0x000fe800078e0a02 */
[----:B------:R-:W-:Y:S04]  /*7bc0*/  IMAD.IADD R0, R37, 0x1, R0 ;  /* 0x0000000125007824 */ /* 0x000fe800078e0200 */
[----:B------:R-:W-:Y:S01]  /*7bd0*/  IMAD R2, R2, 0x100000, R0 ;  /* 0x0010000002027824 */ /* 0x000fe200078e0200 */
[----:B--2---:R-:W-:Y:S01]  /*7be0*/  @P1 PLOP3.LUT P5, PT, P0, PT, PT, 0x8, 0x80 ;  /* 0x000000000080181c */ /* 0x004fe200007ae170 */
[----:B------:R-:W-:Y:S01]  /*7bf0*/  @!UPT UIADD3 URZ, UPT, UPT, URZ, URZ, URZ ;  /* 0x000000fffffff290 */ /* 0x000fe2000fffe0ff */
[----:B---3--:R-:W-:Y:S11]  /*7c00*/  @!P1 BRA `(.L_x_143) ;  /* 0x0000000000809947 */ /* 0x008ff60003800000 */
[----:B------:R-:W-:Y:S01]  /*7c10*/  ISETP.NE.U32.AND P0, PT, RZ, UR58, PT ;  /* 0x0000003aff007c0c */ /* 0x000fe2000bf05070 */
[----:B------:R-:W-:Y:S01]  /*7c20*/  BSSY B0, `(.L_x_144) ;  /* 0x0000012000007945 */ /* 0x000fe20003800000 */
[----:B------:R-:W-:Y:S02]  /*7c30*/  ISETP.NE.AND P2, PT, R39, RZ, PT ;  /* 0x000000ff2700720c */ /* 0x000fe40003f45270 */
[----:B------:R-:W-:Y:S02]  /*7c40*/  CS2R R42, SRZ ;  /* 0x00000000002a7805 */ /* 0x000fe4000001ff00 */
[----:B------:R-:W-:Y:S02]  /*7c50*/  ISETP.NE.AND.EX P0, PT, RZ, UR59, PT, P0 ;  /* 0x0000003bff007c0c */ /* 0x000fe4000bf05300 */
[----:B------:R-:W-:Y:S02]  /*7c60*/  CS2R R40, SRZ ;  /* 0x0000000000287805 */ /* 0x000fe4000001ff00 */
[----:B------:R-:W-:Y:S02]  /*7c70*/  LOP3.LUT P1, RZ, R80, 0xff, RZ, 0xc0, !PT ;  /* 0x000000ff50ff7812 */ /* 0x000fe4000782c0ff */
[----:B------:R-:W-:Y:S02]  /*7c80*/  CS2R R46, SRZ ;  /* 0x00000000002e7805 */ /* 0x000fe4000001ff00 */
[----:B------:R-:W-:Y:S02]  /*7c90*/  SEL R0, RZ, 0xffffffff, P2 ;  /* 0xffffffffff007807 */ /* 0x000fe40001000000 */
[----:B------:R-:W-:Y:S02]  /*7ca0*/  CS2R R44, SRZ ;  /* 0x00000000002c7805 */ /* 0x000fe4000001ff00 */
[----:B------:R-:W-:Y:S04]  /*7cb0*/  SEL R4, RZ, 0xffffffff, P0 ;  /* 0xffffffffff047807 */ /* 0x000fe80000000000 */
[----:B------:R-:W-:Y:S04]  /*7cc0*/  @P3 SEL R0, R4, R0, !P1 ;  /* 0x0000000004003207 */ /* 0x000fe80004800000 */
[----:B------:R-:W-:Y:S04]  /*7cd0*/  LOP3.LUT R0, R0, 0x1, RZ, 0xc0, !PT ;  /* 0x0000000100007812 */ /* 0x000fe800078ec0ff */
[----:B------:R-:W-:Y:S01]  /*7ce0*/  ISETP.NE.U32.AND P0, PT, R0, 0x1, PT ;  /* 0x000000010000780c */ /* 0x000fe20003f05070 */
[----:B------:R-:W-:Y:S01]  /*7cf0*/  @!UPT UIADD3 URZ, UPT, UPT, URZ, URZ, URZ ;  /* 0x000000fffffff290 */ /* 0x000fe2000fffe0ff */
[----:B------:R-:W-:Y:S11]  /*7d00*/  @!P5 BRA `(.L_x_145) ;  /* 0x00000000000cd947 */ /* 0x000ff60003800000 */
[----:B------:R-:W-:Y:S04]  /*7d10*/  SHF.L.U32 R4, R83, 0x1f, RZ ;  /* 0x0000001f53047819 */ /* 0x000fe800000006ff */
[----:B------:R-:W1:Y:S02]  /*7d20*/  SYNCS.PHASECHK.TRANS64.TRYWAIT P1, [UR44+0x360], R4 ;  /* 0x00036004ff0075a7 */ /* 0x000e64000802112c */
[----:B-1----:R-:W-:Y:S05]  /*7d30*/  @!P1 BRA `(.L_x_146) ;  /* 0x00000028001c9947 */ /* 0x002fea0003800000 */
.L_x_145:
[----:B------:R-:W-:Y:S05]  /*7d40*/  BSYNC B0 ;  /* 0x0000000000007941 */ /* 0x000fea0003800000 */
.L_x_144:
[----:B------:R2:W3:Y:S01]  /*7d50*/  @P0 LDS.128 R40, [R79+UR44+0x600] ;  /* 0x0006002c4f280984 */ /* 0x0004e20008000c00 */
[----:B------:R-:W-:Y:S01]  /*7d60*/  UIADD3 UR4, UPT, UPT, UR44, 0x368, URZ ;  /* 0x000003682c047890 */ /* 0x000fe2000fffe0ff */
[----:B------:R-:W-:Y:S02]  /*7d70*/  LOP3.LUT R83, R83, 0x1, RZ, 0x3c, !PT ;  /* 0x0000000153537812 */ /* 0x000fe400078e3cff */
[----:B------:R2:W1:Y:S01]  /*7d80*/  @P0 LDS.128 R44, [R78+0x10] ;  /* 0x000010004e2c0984 */ /* 0x0004620000000c00 */
[----:B------:R-:W-:Y:S01]  /*7d90*/  UPRMT UR4, UR52, 0x654, UR4 ;  /* 0x0000065434047896 */ /* 0x000fe20008000004 */
[----:B------:R-:W-:Y:S01]  /*7da0*/  @!PT LDS RZ, [RZ] ;  /* 0x00000000fffff984 */ /* 0x000fe20000000800 */
[----:B------:R-:W-:Y:S01]  /*7db0*/  @!PT LDS RZ, [RZ] ;  /* 0x00000000fffff984 */ /* 0x000fe20000000800 */
[----:B------:R-:W-:Y:S01]  /*7dc0*/  @!PT LDS RZ, [RZ] ;  /* 0x00000000fffff984 */ /* 0x000fe20000000800 */
[----:B------:R-:W-:Y:S01]  /*7dd0*/  @!PT LDS RZ, [RZ] ;  /* 0x00000000fffff984 */ /* 0x000fe20000000800 */
[----:B------:R5:W-:Y:S06]  /*7de0*/  MEMBAR.ALL.CTA ;  /* 0x0000000000007992 */ /* 0x000bec0000008000 */
[----:B-----5:R-:W5:Y:S02]  /*7df0*/  FENCE.VIEW.ASYNC.S ;  /* 0x00000000000073c6 */ /* 0x020f640000000000 */
[----:B-----5:R-:W-:Y:S03]  /*7e00*/  SYNCS.ARRIVE.TRANS64.RED.A1T0 RZ, [UR4], RZ ;  /* 0x000000ffffff79a7 */ /* 0x020fe60008100404 */
.L_x_143:
[----:B------:R-:W-:Y:S05]  /*7e10*/  BSYNC B1 ;  /* 0x0000000000017941 */ /* 0x000fea0003800000 */
.L_x_142:
[----:B-1----:R-:W-:Y:S04]  /*7e20*/  SHF.R.U32.HI R0, RZ, 0x15, R2 ;  /* 0x00000015ff007819 */ /* 0x002fe80000011602 */
[----:B------:R-:W-:Y:S01]  /*7e30*/  LOP3.LUT P0, RZ, R0, 0x3, R81, 0x48, !PT ;  /* 0x0000000300ff7812 */ /* 0x000fe20007804851 */
[----:B------:R-:W-:Y:S01]  /*7e40*/  @!UPT UIADD3 URZ, UPT, UPT, URZ, URZ, URZ ;  /* 0x000000fffffff290 */ /* 0x000fe2000fffe0ff */
[----:B------:R-:W-:Y:S11]  /*7e50*/  @P4 BRA `(.L_x_147) ;  /* 0x0000000000084947 */ /* 0x000ff60003800000 */
[----:B------:R-:W1:Y:S02]  /*7e60*/  SYNCS.PHASECHK.TRANS64.TRYWAIT P1, [R16+URZ+0x3a0], R3 ;  /* 0x0003a003100075a7 */ /* 0x000e6400080211ff */
[----:B-1----:R-:W-:Y:S05]  /*7e70*/  @!P1 BRA `(.L_x_148) ;  /* 0x0000002400e49947 */ /* 0x002fea0003800000 */
.L_x_147:
[----:B------:R-:W-:Y:S05]  /*7e80*/  @!P0 BRA `(.L_x_149) ;  /* 0x0000000000408947 */ /* 0x000fea0003800000 */
[----:B------:R-:W1:Y:S01]  /*7e90*/  LDCU.64 UR8, c[0x4][0x70] ;  /* 0x01000e00ff0877ac */ /* 0x000e620008000a00 */
[----:B------:R-:W-:Y:S01]  /*7ea0*/  MOV R15, 0x0 ;  /* 0x00000000000f7802 */ /* 0x000fe20000000f00 */
[----:B------:R-:W-:Y:S02]  /*7eb0*/  HFMA2 R12, -RZ, RZ, 0, 5.9604644775390625e-08 ;  /* 0x00000001ff0c7431 */ /* 0x000fe400000001ff */
[----:B------:R-:W-:Y:S02]  /*7ec0*/  IMAD.MOV.U32 R8, RZ, RZ, 0x192 ;  /* 0x00000192ff087424 */ /* 0x000fe400078e00ff */
[----:B------:R-:W-:Y:S01]  /*7ed0*/  IMAD.MOV.U32 R13, RZ, RZ, RZ ;  /* 0x000000ffff0d7224 */ /* 0x000fe200078e00ff */
[----:B------:R-:W5:Y:S01]  /*7ee0*/  LDCU.64 UR6, c[0x4][0x78] ;  /* 0x01000f00ff0677ac */ /* 0x000f620008000a00 */
[----:B------:R-:W2:Y:S01]  /*7ef0*/  LDC.64 R14, c[0x4][R15] ;  /* 0x010000000f0e7b82 */ /* 0x000ea20000000a00 */
[----:B------:R-:W3:Y:S01]  /*7f00*/  LDCU.64 UR4, c[0x4][0x10] ;  /* 0x01000200ff0477ac */ /* 0x000ee20008000a00 */
[----:B-1----:R-:W-:Y:S01]  /*7f10*/  MOV R5, UR9 ;  /* 0x0000000900057c02 */ /* 0x002fe20008000f00 */
[----:B------:R-:W-:Y:S01]  /*7f20*/  IMAD.U32 R4, RZ, RZ, UR8 ;  /* 0x00000008ff047e24 */ /* 0x000fe2000f8e00ff */
[----:B-----5:R-:W-:Y:S01]  /*7f30*/  MOV R7, UR7 ;  /* 0x0000000700077c02 */ /* 0x020fe20008000f00 */
[----:B------:R-:W-:Y:S01]  /*7f40*/  IMAD.U32 R6, RZ, RZ, UR6 ;  /* 0x00000006ff067e24 */ /* 0x000fe2000f8e00ff */
[----:B---3--:R-:W-:Y:S01]  /*7f50*/  MOV R11, UR5 ;  /* 0x00000005000b7c02 */ /* 0x008fe20008000f00 */
[----:B------:R-:W-:Y:S02]  /*7f60*/  IMAD.U32 R10, RZ, RZ, UR4 ;  /* 0x00000004ff0a7e24 */ /* 0x000fe4000f8e00ff */
[----:B------:R-:W-:Y:S07]  /*7f70*/  LEPC R20, `(.L_x_149) ;  /* 0x000000001014794e */ /* 0x000fee0000000000 */
[----:B--2-4-:R-:W-:Y:S05]  /*7f80*/  CALL.ABS.NOINC R14 ;  /* 0x000000000e007343 */ /* 0x014fea0003c00000 */
.L_x_149:
[----:B------:R-:W-:Y:S01]  /*7f90*/  LOP3.LUT P0, RZ, R69, 0x60, RZ, 0xc0, !PT ;  /* 0x0000006045ff7812 */ /* 0x000fe2000780c0ff */
[----:B------:R-:W-:Y:S05]  /*7fa0*/  WARPSYNC.ALL ;  /* 0x0000000000007948 */ /* 0x000fea0003800000 */
[----:B---3--:R-:W-:Y:S01]  /*7fb0*/  IMAD.SHL.U32 R66, R41, 0x100, RZ ;  /* 0x0000010029427824 */ /* 0x008fe200078e00ff */
[----:B------:R-:W-:Y:S01]  /*7fc0*/  R2UR UR4, R2 ;  /* 0x00000000020472ca */ /* 0x000fe200000e0000 */
[----:B------:R-:W-:Y:S01]  /*7fd0*/  IMAD.SHL.U32 R60, R43, 0x100, RZ ;  /* 0x000001002b3c7824 */ /* 0x000fe200078e00ff */
[----:B------:R-:W-:Y:S01]  /*7fe0*/  R2UR UR5, R16 ;  /* 0x00000000100572ca */ /* 0x000fe200000e0000 */
[----:B------:R-:W-:Y:S01]  /*7ff0*/  IMAD.SHL.U32 R48, R47, 0x100, RZ ;  /* 0x000001002f307824 */ /* 0x000fe200078e00ff */
[C---:B------:R-:W-:Y:S01]  /*8000*/  SHF.L.U32 R2, R40.reuse, 0x10, RZ ;  /* 0x0000001028027819 */ /* 0x040fe200000006ff */
[----:B------:R-:W-:Y:S01]  /*8010*/  IMAD.SHL.U32 R54, R45, 0x100, RZ ;  /* 0x000001002d367824 */ /* 0x000fe200078e00ff */
[C---:B------:R-:W-:Y:S01]  /*8020*/  PRMT R0, R40.reuse, 0x8880, RZ ;  /* 0x0000888028007816 */ /* 0x040fe200000000ff */
[----:B------:R-:W-:Y:S01]  /*8030*/  BSSY.RECONVERGENT B0, `(.L_x_150) ;  /* 0x000009f000007945 */ /* 0x000fe20003800200 */
[----:B------:R-:W-:Y:S02]  /*8040*/  SHF.L.U32 R3, R40, 0x8, RZ ;  /* 0x0000000828037819 */ /* 0x000fe400000006ff */
[----:B------:R-:W-:Y:S02]  /*8050*/  SHF.R.S32.HI R2, RZ, 0x18, R2 ;  /* 0x00000018ff027819 */ /* 0x000fe40000011402 */
[----:B------:R-:W-:Y:S01]  /*8060*/  PRMT R68, R41, 0x8880, RZ ;  /* 0x0000888029447816 */ /* 0x000fe200000000ff */
[----:B------:R-:W-:Y:S01]  /*8070*/  LDTM.16dp32bit_t0_t15.x32 R4, tmem[UR4] ;  /* 0x00000004000479ee */ /* 0x000fe20008a80000 */
[----:B------:R-:W1:Y:S01]  /*8080*/  LDTM.16dp32bit_t16_t31.x32 R4, tmem[UR4+0x20] ;  /* 0x00002004000479ee */ /* 0x000e620008aa0000 */
[----:B------:R-:W-:Y:S01]  /*8090*/  NOP ;  /* 0x0000000000007918 */ /* 0x000fe20000000000 */
[----:B------:R-:W-:Y:S01]  /*80a0*/  UIADD3 UR4, UPT, UPT, UR5, 0x3c0, URZ ;  /* 0x000003c005047890 */ /* 0x000fe2000fffe0ff */
[----:B------:R-:W-:Y:S02]  /*80b0*/  SHF.R.S32.HI R40, RZ, 0x18, R40 ;  /* 0x00000018ff287819 */ /* 0x000fe40000011428 */
[C---:B------:R-:W-:Y:S01]  /*80c0*/  PRMT R65, R42.reuse, 0x8880, RZ ;  /* 0x000088802a417816 */ /* 0x040fe200000000ff */
[----:B------:R-:W-:Y:S01]  /*80d0*/  UPRMT UR4, UR52, 0x654, UR4 ;  /* 0x0000065434047896 */ /* 0x000fe20008000004 */
[C---:B------:R-:W-:Y:S02]  /*80e0*/  SHF.L.U32 R64, R42.reuse, 0x10, RZ ;  /* 0x000000102a407819 */ /* 0x040fe400000006ff */
[----:B------:R-:W-:Y:S02]  /*80f0*/  SHF.L.U32 R63, R42, 0x8, RZ ;  /* 0x000000082a3f7819 */ /* 0x000fe400000006ff */
[----:B------:R-:W-:Y:S02]  /*8100*/  SHF.R.S32.HI R42, RZ, 0x18, R42 ;  /* 0x00000018ff2a7819 */ /* 0x000fe4000001142a */
[C---:B------:R-:W-:Y:S02]  /*8110*/  PRMT R62, R43.reuse, 0x8880, RZ ;  /* 0x000088802b3e7816 */ /* 0x040fe400000000ff */
[----:B-1----:R-:W-:Y:S01]  /*8120*/  SYNCS.ARRIVE.TRANS64.RED.A1T0 RZ, [UR4], RZ ;  /* 0x000000ffffff79a7 */ /* 0x002fe20008100404 */
[----:B------:R-:W-:Y:S02]  /*8130*/  SHF.L.U32 R61, R43, 0x10, RZ ;  /* 0x000000102b3d7819 */ /* 0x000fe400000006ff */
[----:B------:R-:W-:Y:S02]  /*8140*/  SHF.R.S32.HI R43, RZ, 0x18, R43 ;  /* 0x00000018ff2b7819 */ /* 0x000fe4000001142b */
[----:B------:R-:W-:Y:S02]  /*8150*/  SHF.L.U32 R51, R46, 0x8, RZ ;  /* 0x000000082e337819 */ /* 0x000fe400000006ff */
[----:B------:R-:W-:Y:S01]  /*8160*/  SHF.R.S32.HI R3, RZ, 0x18, R3 ;  /* 0x00000018ff037819 */ /* 0x000fe20000011403 */
[C---:B----4-:R-:W-:Y:S01]  /*8170*/  IMAD R4, R38.reuse, R4, RZ ;  /* 0x0000000426047224 */ /* 0x050fe200078e02ff */
[----:B------:R-:W-:Y:S01]  /*8180*/  SHF.L.U32 R67, R41, 0x10, RZ ;  /* 0x0000001029437819 */ /* 0x000fe200000006ff */
[C---:B------:R-:W-:Y:S01]  /*8190*/  IMAD R5, R38.reuse, R5, RZ ;  /* 0x0000000526057224 */ /* 0x040fe200078e02ff */
[----:B------:R-:W-:Y:S01]  /*81a0*/  SHF.R.S32.HI R41, RZ, 0x18, R41 ;  /* 0x00000018ff297819 */ /* 0x000fe20000011429 */
[----:B------:R-:W-:Y:S01]  /*81b0*/  IMAD R6, R38, R6, RZ ;  /* 0x0000000626067224 */ /* 0x000fe200078e02ff */
[----:B------:R-:W-:Y:S01]  /*81c0*/  PRMT R59, R44, 0x8880, RZ ;  /* 0x000088802c3b7816 */ /* 0x000fe200000000ff */
[----:B------:R-:W-:Y:S01]  /*81d0*/  IMAD R4, R0, R39, R4 ;  /* 0x0000002700047224 */ /* 0x000fe200078e0204 */
[----:B------:R-:W-:Y:S01]  /*81e0*/  MOV R0, R68 ;  /* 0x0000004400007202 */ /* 0x000fe20000000f00 */
[----:B------:R-:W-:Y:S01]  /*81f0*/  IMAD R7, R38, R7, RZ ;  /* 0x0000000726077224 */ /* 0x000fe200078e02ff */
[----:B------:R-:W-:Y:S01]  /*8200*/  SHF.L.U32 R58, R44, 0x10, RZ ;  /* 0x000000102c3a7819 */ /* 0x000fe200000006ff */
[-C--:B------:R-:W-:Y:S01]  /*8210*/  IMAD R5, R2, R39.reuse, R5 ;  /* 0x0000002702057224 */ /* 0x080fe200078e0205 */
[----:B------:R-:W-:Y:S01]  /*8220*/  SHF.R.S32.HI R2, RZ, 0x18, R67 ;  /* 0x00000018ff027819 */ /* 0x000fe20000011443 */
[-C--:B------:R-:W-:Y:S01]  /*8230*/  IMAD R6, R3, R39.reuse, R6 ;  /* 0x0000002703067224 */ /* 0x080fe200078e0206 */
[----:B------:R-:W-:Y:S01]  /*8240*/  SHF.R.S32.HI R3, RZ, 0x18, R66 ;  /* 0x00000018ff037819 */ /* 0x000fe20000011442 */
[----:B------:R-:W-:Y:S01]  /*8250*/  IMAD R8, R38, R8, RZ ;  /* 0x0000000826087224 */ /* 0x000fe200078e02ff */
[C---:B------:R-:W-:Y:S01]  /*8260*/  PRMT R56, R45.reuse, 0x8880, RZ ;  /* 0x000088802d387816 */ /* 0x040fe200000000ff */
[----:B------:R-:W-:Y:S01]  /*8270*/  IMAD R7, R40, R39, R7 ;  /* 0x0000002728077224 */ /* 0x000fe200078e0207 */
[----:B------:R-:W-:Y:S01]  /*8280*/  MOV R40, R65 ;  /* 0x0000004100287202 */ /* 0x000fe20000000f00 */
[----:B------:R-:W-:Y:S01]  /*8290*/  IMAD R9, R38, R9, RZ ;  /* 0x0000000926097224 */ /* 0x000fe200078e02ff */
[----:B------:R-:W-:Y:S01]  /*82a0*/  SHF.L.U32 R55, R45, 0x10, RZ ;  /* 0x000000102d377819 */ /* 0x000fe200000006ff */
[-C--:B------:R-:W-:Y:S01]  /*82b0*/  IMAD R8, R0, R39.reuse, R8 ;  /* 0x0000002700087224 */ /* 0x080fe200078e0208 */
[----:B------:R-:W-:Y:S01]  /*82c0*/  PRMT R53, R46, 0x8880, RZ ;  /* 0x000088802e357816 */ /* 0x000fe200000000ff */
[----:B------:R-:W-:Y:S01]  /*82d0*/  IMAD R10, R38, R10, RZ ;  /* 0x0000000a260a7224 */ /* 0x000fe200078e02ff */
[----:B------:R-:W-:Y:S01]  /*82e0*/  SHF.R.S32.HI R45, RZ, 0x18, R45 ;  /* 0x00000018ff2d7819 */ /* 0x000fe2000001142d */
[----:B------:R-:W-:Y:S01]  /*82f0*/  IMAD R9, R2, R39, R9 ;  /* 0x0000002702097224 */ /* 0x000fe200078e0209 */
[----:B------:R-:W-:Y:S01]  /*8300*/  SHF.L.U32 R52, R46, 0x10, RZ ;  /* 0x000000102e347819 */ /* 0x000fe200000006ff */
[C---:B------:R-:W-:Y:S01]  /*8310*/  IMAD R0, R38.reuse, R20, RZ ;  /* 0x0000001426007224 */ /* 0x040fe200078e02ff */
[C---:B------:R-:W-:Y:S01]  /*8320*/  PRMT R50, R47.reuse, 0x8880, RZ ;  /* 0x000088802f327816 */ /* 0x040fe200000000ff */
[C---:B------:R-:W-:Y:S01]  /*8330*/  IMAD R11, R38.reuse, R11, RZ ;  /* 0x0000000b260b7224 */ /* 0x040fe200078e02ff */
[----:B------:R-:W-:Y:S01]  /*8340*/  SHF.R.S32.HI R46, RZ, 0x18, R46 ;  /* 0x00000018ff2e7819 */ /* 0x000fe2000001142e */
[C---:B------:R-:W-:Y:S01]  /*8350*/  IMAD R2, R38.reuse, R21, RZ ;  /* 0x0000001526027224 */ /* 0x040fe200078e02ff */
[----:B------:R-:W-:Y:S01]  /*8360*/  SHF.L.U32 R49, R47, 0x10, RZ ;  /* 0x000000102f317819 */ /* 0x000fe200000006ff */
[C---:B------:R-:W-:Y:S01]  /*8370*/  IMAD R20, R38.reuse, R24, RZ ;  /* 0x0000001826147224 */ /* 0x040fe200078e02ff */
[----:B------:R-:W-:Y:S01]  /*8380*/  SHF.R.S32.HI R47, RZ, 0x18, R47 ;  /* 0x00000018ff2f7819 */ /* 0x000fe2000001142f */
[----:B------:R-:W-:Y:S01]  /*8390*/  IMAD R21, R38, R25, RZ ;  /* 0x0000001926157224 */ /* 0x000fe200078e02ff */
[----:B------:R-:W-:Y:S01]  /*83a0*/  SHF.L.U32 R57, R44, 0x8, RZ ;  /* 0x000000082c397819 */ /* 0x000fe200000006ff */
[----:B------:R-:W-:Y:S01]  /*83b0*/  IMAD R24, R38, R28, RZ ;  /* 0x0000001c26187224 */ /* 0x000fe200078e02ff */
[----:B------:R-:W-:Y:S01]  /*83c0*/  SHF.R.S32.HI R44, RZ, 0x18, R44 ;  /* 0x00000018ff2c7819 */ /* 0x000fe2000001142c */
[----:B------:R-:W-:Y:S01]  /*83d0*/  IMAD R10, R3, R39, R10 ;  /* 0x00000027030a7224 */ /* 0x000fe200078e020a */
[----:B------:R-:W-:Y:S01]  /*83e0*/  IADD3 R36, PT, PT, R36, 0x1, RZ ;  /* 0x0000000124247810 */ /* 0x000fe20007ffe0ff */
[C---:B------:R-:W-:Y:S02]  /*83f0*/  IMAD R12, R38.reuse, R12, RZ ;  /* 0x0000000c260c7224 */ /* 0x040fe400078e02ff */
[C---:B------:R-:W-:Y:S02]  /*8400*/  IMAD R25, R38.reuse, R29, RZ ;  /* 0x0000001d26197224 */ /* 0x040fe400078e02ff */
[C---:B------:R-:W-:Y:S01]  /*8410*/  IMAD R28, R38.reuse, R32, RZ ;  /* 0x00000020261c7224 */ /* 0x040fe200078e02ff */
[----:B------:R-:W-:Y:S01]  /*8420*/  SHF.R.S32.HI R32, RZ, 0x18, R64 ;  /* 0x00000018ff207819 */ /* 0x000fe20000011440 */
[C---:B------:R-:W-:Y:S01]  /*8430*/  IMAD R29, R38.reuse, R33, RZ ;  /* 0x00000021261d7224 */ /* 0x040fe200078e02ff */
[----:B------:R-:W-:Y:S01]  /*8440*/  I2IP.S8.S32.SAT R33, R7, R6, RZ ;  /* 0x0000000607217239 */ /* 0x000fe200000014ff */
[----:B------:R-:W-:Y:S01]  /*8450*/  IMAD R11, R41, R39, R11 ;  /* 0x00000027290b7224 */ /* 0x000fe200078e020b */
[----:B------:R-:W-:Y:S01]  /*8460*/  MOV R7, R62 ;  /* 0x0000003e00077202 */ /* 0x000fe20000000f00 */
[C---:B------:R-:W-:Y:S01]  /*8470*/  IMAD R13, R38.reuse, R13, RZ ;  /* 0x0000000d260d7224 */ /* 0x040fe200078e02ff */
[----:B------:R-:W-:Y:S01]  /*8480*/  SHF.R.S32.HI R6, RZ, 0x18, R63 ;  /* 0x00000018ff067819 */ /* 0x000fe2000001143f */
[----:B------:R-:W-:Y:S01]  /*8490*/  IMAD R14, R38, R14, RZ ;  /* 0x0000000e260e7224 */ /* 0x000fe200078e02ff */
[----:B------:R-:W-:Y:S01]  /*84a0*/  I2IP.S8.S32.SAT R41, R11, R10, RZ ;  /* 0x0000000a0b297239 */ /* 0x000fe200000014ff */
[----:B------:R-:W-:Y:S01]  /*84b0*/  IMAD R12, R40, R39, R12 ;  /* 0x00000027280c7224 */ /* 0x000fe200078e020c */
[----:B------:R-:W-:Y:S01]  /*84c0*/  I2IP.S8.S32.SAT R40, R5, R4, R33 ;  /* 0x0000000405287239 */ /* 0x000fe20000001421 */
[----:B------:R-:W-:Y:S01]  /*84d0*/  IMAD R15, R38, R15, RZ ;  /* 0x0000000f260f7224 */ /* 0x000fe200078e02ff */
[----:B------:R-:W-:Y:S01]  /*84e0*/  I2IP.S8.S32.SAT R41, R9, R8, R41 ;  /* 0x0000000809297239 */ /* 0x000fe20000001429 */
[-C--:B------:R-:W-:Y:S01]  /*84f0*/  IMAD R13, R32, R39.reuse, R13 ;  /* 0x00000027200d7224 */ /* 0x080fe200078e020d */
[----:B------:R-:W-:Y:S01]  /*8500*/  SHF.R.S32.HI R10, RZ, 0x18, R61 ;  /* 0x00000018ff0a7819 */ /* 0x000fe2000001143d */
[----:B------:R-:W-:Y:S01]  /*8510*/  IMAD R16, R38, R16, RZ ;  /* 0x0000001026107224 */ /* 0x000fe200078e02ff */
[----:B------:R-:W-:Y:S01]  /*8520*/  SHF.R.S32.HI R5, RZ, 0x18, R58 ;  /* 0x00000018ff057819 */ /* 0x000fe2000001143a */
[----:B------:R-:W-:Y:S01]  /*8530*/  IMAD R14, R6, R39, R14 ;  /* 0x00000027060e7224 */ /* 0x000fe200078e020e */
[----:B------:R-:W-:Y:S01]  /*8540*/  SHF.R.S32.HI R11, RZ, 0x18, R60 ;  /* 0x00000018ff0b7819 */ /* 0x000fe2000001143c */
[----:B------:R-:W-:Y:S01]  /*8550*/  IMAD R17, R38, R17, RZ ;  /* 0x0000001126117224 */ /* 0x000fe200078e02ff */
[----:B------:R-:W-:Y:S01]  /*8560*/  SHF.R.S32.HI R6, RZ, 0x18, R57 ;  /* 0x00000018ff067819 */ /* 0x000fe20000011439 */
[-C--:B------:R-:W-:Y:S02]  /*8570*/  IMAD R15, R42, R39.reuse, R15 ;  /* 0x000000272a0f7224 */ /* 0x080fe400078e020f */
[C---:B------:R-:W-:Y:S02]  /*8580*/  IMAD R18, R38.reuse, R18, RZ ;  /* 0x0000001226127224 */ /* 0x040fe400078e02ff */
[----:B------:R-:W-:Y:S01]  /*8590*/  IMAD R16, R7, R39, R16 ;  /* 0x0000002707107224 */ /* 0x000fe200078e0210 */
[----:B------:R-:W-:Y:S01]  /*85a0*/  I2IP.S8.S32.SAT R14, R15, R14, RZ ;  /* 0x0000000e0f0e7239 */ /* 0x000fe200000014ff */
[----:B------:R-:W-:Y:S01]  /*85b0*/  IMAD R19, R38, R19, RZ ;  /* 0x0000001326137224 */ /* 0x000fe200078e02ff */
[----:B------:R-:W-:Y:S01]  /*85c0*/  SHF.R.S32.HI R7, RZ, 0x18, R48 ;  /* 0x00000018ff077819 */ /* 0x000fe20000011430 */
[-C--:B------:R-:W-:Y:S01]  /*85d0*/  IMAD R17, R10, R39.reuse, R17 ;  /* 0x000000270a117224 */ /* 0x080fe200078e0211 */
[----:B------:R-:W-:Y:S01]  /*85e0*/  I2IP.S8.S32.SAT R42, R13, R12, R14 ;  /* 0x0000000c0d2a7239 */ /* 0x000fe2000000140e */
[-C--:B------:R-:W-:Y:S02]  /*85f0*/  IMAD R18, R11, R39.reuse, R18 ;  /* 0x000000270b127224 */ /* 0x080fe400078e0212 */
[----:B------:R-:W-:Y:S02]  /*8600*/  IMAD.MOV.U32 R4, RZ, RZ, R59 ;  /* 0x000000ffff047224 */ /* 0x000fe400078e003b */
[-C--:B------:R-:W-:Y:S02]  /*8610*/  IMAD R19, R43, R39.reuse, R19 ;  /* 0x000000272b137224 */ /* 0x080fe400078e0213 */
[----:B------:R-:W-:Y:S02]  /*8620*/  IMAD R3, R38, R22, RZ ;  /* 0x0000001626037224 */ /* 0x000fe400078e02ff */
[----:B------:R-:W-:Y:S01]  /*8630*/  IMAD R0, R4, R39, R0 ;  /* 0x0000002704007224 */ /* 0x000fe200078e0200 */
[----:B------:R-:W-:Y:S01]  /*8640*/  I2IP.S8.S32.SAT R18, R19, R18, RZ ;  /* 0x0000001213127239 */ /* 0x000fe200000014ff */
[----:B------:R-:W-:Y:S01]  /*8650*/  IMAD R23, R38, R23, RZ ;  /* 0x0000001726177224 */ /* 0x000fe200078e02ff */
[----:B------:R-:W-:Y:S01]  /*8660*/  MOV R4, R56 ;  /* 0x0000003800047202 */ /* 0x000fe20000000f00 */
[-C--:B------:R-:W-:Y:S01]  /*8670*/  IMAD R2, R5, R39.reuse, R2 ;  /* 0x0000002705027224 */ /* 0x080fe200078e0202 */
[----:B------:R-:W-:Y:S01]  /*8680*/  I2IP.S8.S32.SAT R43, R17, R16, R18 ;  /* 0x00000010112b7239 */ /* 0x000fe20000001412 */
[-C--:B------:R-:W-:Y:S01]  /*8690*/  IMAD R3, R6, R39.reuse, R3 ;  /* 0x0000002706037224 */ /* 0x080fe200078e0203 */
[----:B------:R-:W-:Y:S01]  /*86a0*/  SHF.R.S32.HI R5, RZ, 0x18, R55 ;  /* 0x00000018ff057819 */ /* 0x000fe20000011437 */
[-C--:B------:R-:W-:Y:S01]  /*86b0*/  IMAD R23, R44, R39.reuse, R23 ;  /* 0x000000272c177224 */ /* 0x080fe200078e0217 */
[----:B------:R-:W-:Y:S01]  /*86c0*/  SHF.R.S32.HI R6, RZ, 0x18, R54 ;  /* 0x00000018ff067819 */ /* 0x000fe20000011436 */
[----:B------:R-:W-:Y:S01]  /*86d0*/  IMAD R22, R38, R26, RZ ;  /* 0x0000001a26167224 */ /* 0x000fe200078e02ff */
[----:B------:R1:W-:Y:S01]  /*86e0*/  STS.128 [R79+UR44+0x1600], R40 ;  /* 0x001600284f007988 */ /* 0x0003e20008000c2c */
[----:B------:R-:W-:Y:S01]  /*86f0*/  IMAD R20, R4, R39, R20 ;  /* 0x0000002704147224 */ /* 0x000fe200078e0214 */
[----:B------:R-:W-:Y:S01]  /*8700*/  I2IP.S8.S32.SAT R3, R23, R3, RZ ;  /* 0x0000000317037239 */ /* 0x000fe200000014ff */
[----:B------:R-:W-:Y:S01]  /*8710*/  IMAD R27, R38, R27, RZ ;  /* 0x0000001b261b7224 */ /* 0x000fe200078e02ff */
[----:B------:R-:W-:Y:S01]  /*8720*/  MOV R4, R53 ;  /* 0x0000003500047202 */ /* 0x000fe20000000f00 */
[-C--:B------:R-:W-:Y:S01]  /*8730*/  IMAD R21, R5, R39.reuse, R21 ;  /* 0x0000002705157224 */ /* 0x080fe200078e0215 */
[----:B------:R-:W-:Y:S01]  /*8740*/  SHF.R.S32.HI R5, RZ, 0x18, R52 ;  /* 0x00000018ff057819 */ /* 0x000fe20000011434 */
[-C--:B------:R-:W-:Y:S01]  /*8750*/  IMAD R22, R6, R39.reuse, R22 ;  /* 0x0000002706167224 */ /* 0x080fe200078e0216 */
[----:B------:R-:W-:Y:S01]  /*8760*/  SHF.R.S32.HI R6, RZ, 0x18, R49 ;  /* 0x00000018ff067819 */ /* 0x000fe20000011431 */
[-C--:B------:R-:W-:Y:S02]  /*8770*/  IMAD R27, R45, R39.reuse, R27 ;  /* 0x000000272d1b7224 */ /* 0x080fe400078e021b */
[-C--:B------:R-:W-:Y:S01]  /*8780*/  IMAD R24, R4, R39.reuse, R24 ;  /* 0x0000002704187224 */ /* 0x080fe200078e0218 */
[----:B------:R-:W-:Y:S01]  /*8790*/  SHF.R.S32.HI R4, RZ, 0x18, R51 ;  /* 0x00000018ff047819 */ /* 0x000fe20000011433 */
[C---:B------:R-:W-:Y:S02]  /*87a0*/  IMAD R26, R38.reuse, R30, RZ ;  /* 0x0000001e261a7224 */ /* 0x040fe400078e02ff */
[----:B------:R-:W-:Y:S01]  /*87b0*/  IMAD R25, R5, R39, R25 ;  /* 0x0000002705197224 */ /* 0x000fe200078e0219 */
[----:B------:R-:W-:Y:S01]  /*87c0*/  MOV R5, R50 ;  /* 0x0000003200057202 */ /* 0x000fe20000000f00 */
[----:B------:R-:W-:Y:S02]  /*87d0*/  IMAD R31, R38, R31, RZ ;  /* 0x0000001f261f7224 */ /* 0x000fe400078e02ff */
[-C--:B------:R-:W-:Y:S01]  /*87e0*/  IMAD R26, R4, R39.reuse, R26 ;  /* 0x00000027041a7224 */ /* 0x080fe200078e021a */
[----:B------:R-:W-:Y:S01]  /*87f0*/  I2IP.S8.S32.SAT R4, R2, R0, R3 ;  /* 0x0000000002047239 */ /* 0x000fe20000001403 */
[-C--:B------:R-:W-:Y:S02]  /*8800*/  IMAD R31, R46, R39.reuse, R31 ;  /* 0x000000272e1f7224 */ /* 0x080fe400078e021f */
[-C--:B------:R-:W-:Y:S01]  /*8810*/  IMAD R28, R5, R39.reuse, R28 ;  /* 0x00000027051c7224 */ /* 0x080fe200078e021c */
[----:B------:R-:W-:Y:S01]  /*8820*/  I2IP.S8.S32.SAT R5, R27, R22, RZ ;  /* 0x000000161b057239 */ /* 0x000fe200000014ff */
[----:B------:R-:W-:Y:S02]  /*8830*/  IMAD R30, R38, R34, RZ ;  /* 0x00000022261e7224 */ /* 0x000fe400078e02ff */
[----:B------:R-:W-:Y:S01]  /*8840*/  IMAD R29, R6, R39, R29 ;  /* 0x00000027061d7224 */ /* 0x000fe200078e021d */
[----:B------:R-:W-:Y:S01]  /*8850*/  I2IP.S8.S32.SAT R6, R31, R26, RZ ;  /* 0x0000001a1f067239 */ /* 0x000fe200000014ff */
[----:B------:R-:W-:Y:S01]  /*8860*/  IMAD R35, R38, R35, RZ ;  /* 0x0000002326237224 */ /* 0x000fe200078e02ff */
[----:B------:R-:W-:Y:S01]  /*8870*/  I2IP.S8.S32.SAT R5, R21, R20, R5 ;  /* 0x0000001415057239 */ /* 0x000fe20000001405 */
[-C--:B------:R-:W-:Y:S01]  /*8880*/  IMAD R30, R7, R39.reuse, R30 ;  /* 0x00000027071e7224 */ /* 0x080fe200078e021e */
[----:B------:R-:W-:Y:S01]  /*8890*/  I2IP.S8.S32.SAT R6, R25, R24, R6 ;  /* 0x0000001819067239 */ /* 0x000fe20000001406 */
[----:B------:R-:W-:Y:S05]  /*88a0*/  IMAD R35, R47, R39, R35 ;  /* 0x000000272f237224 */ /* 0x000fea00078e0223 */
[----:B------:R-:W-:Y:S04]  /*88b0*/  I2IP.S8.S32.SAT R7, R35, R30, RZ ;  /* 0x0000001e23077239 */ /* 0x000fe800000014ff */
[----:B------:R-:W-:Y:S05]  /*88c0*/  I2IP.S8.S32.SAT R7, R29, R28, R7 ;  /* 0x0000001c1d077239 */ /* 0x000fea0000001407 */
[----:B------:R1:W-:Y:S01]  /*88d0*/  STS.128 [R78+0x1010], R4 ;  /* 0x001010044e007388 */ /* 0x0003e20000000c00 */
[----:B------:R-:W-:Y:S01]  /*88e0*/  @!PT LDS RZ, [RZ] ;  /* 0x00000000fffff984 */ /* 0x000fe20000000800 */
[----:B------:R-:W-:Y:S01]  /*88f0*/  @!PT LDS RZ, [RZ] ;  /* 0x00000000fffff984 */ /* 0x000fe20000000800 */
[----:B------:R-:W-:Y:S01]  /*8900*/  @!PT LDS RZ, [RZ] ;  /* 0x00000000fffff984 */ /* 0x000fe20000000800 */
[----:B------:R-:W-:Y:S01]  /*8910*/  @!PT LDS RZ, [RZ] ;  /* 0x00000000fffff984 */ /* 0x000fe20000000800 */
[----:B------:R3:W-:Y:S07]  /*8920*/  MEMBAR.ALL.CTA ;  /* 0x0000000000007992 */ /* 0x0007ee0000008000 */
[----:B---3--:R-:W3:Y:S02]  /*8930*/  FENCE.VIEW.ASYNC.S ;  /* 0x00000000000073c6 */ /* 0x008ee40000000000 */
[----:B---3--:R-:W-:Y:S06]  /*8940*/  BAR.SYNC.DEFER_BLOCKING 0x1, 0x80 ;  /* 0x0042000000007b1d */ /* 0x008fec0000010000 */
[----:B------:R-:W-:Y:S05]  /*8950*/  @P0 BRA `(.L_x_151) ;  /* 0x0000000000300947 */ /* 0x000fea0003800000 */
[----:B------:R-:W-:Y:S02]  /*8960*/  UIADD3 UR4, UPT, UPT, UR44, 0x1600, URZ ;  /* 0x000016002c047890 */ /* 0x000fe4000fffe0ff */
[----:B------:R-:W-:Y:S02]  /*8970*/  USHF.L.U32 UR9, UR45, 0x6, URZ ;  /* 0x000000062d097899 */ /* 0x000fe400080006ff */
[----:B------:R-:W-:Y:S02]  /*8980*/  USHF.L.U32 UR10, UR46, 0x6, URZ ;  /* 0x000000062e0a7899 */ /* 0x000fe400080006ff */
[----:B------:R-:W-:Y:S01]  /*8990*/  MOV R86, UR4 ;  /* 0x0000000400567c02 */ /* 0x000fe20008000f00 */
[----:B------:R-:W-:Y:S01]  /*89a0*/  UIADD3 UR4, UP0, UPT, UR62, 0x680, URZ ;  /* 0x000006803e047890 */ /* 0x000fe2000ff1e0ff */
[----:B------:R-:W-:Y:S02]  /*89b0*/  UMOV UR11, UR36 ;  /* 0x00000024000b7c82 */ /* 0x000fe40008000000 */
[----:B------:R-:W-:Y:S01]  /*89c0*/  R2UR UR8, R86 ;  /* 0x00000000560872ca */ /* 0x000fe200000e0000 */
[----:B------:R-:W-:Y:S11]  /*89d0*/  UIADD3.X UR5, UPT, UPT, URZ, UR63, URZ, UP0, !UPT ;  /* 0x0000003fff057290 */ /* 0x000ff600087fe4ff */
[----:B------:R-:W-:Y:S01]  /*89e0*/  @!UPT UIADD3 URZ, UPT, UPT, URZ, URZ, URZ ;  /* 0x000000fffffff290 */ /* 0x000fe2000fffe0ff */
[----:B------:R3:W-:Y:S01]  /*89f0*/  UTMASTG.3D [UR8], [UR4] ;  /* 0x00000008040073b5 */ /* 0x0007e20008010000 */
[----:B------:R0:W-:Y:S01]  /*8a00*/  UTMACMDFLUSH ;  /* 0x00000000000079b7 */ /* 0x0001e20000000000 */
[----:B---3--:R-:W-:Y:S04]  /*8a10*/  DEPBAR.LE SB0, 0x0 ;  /* 0x000080000000791a */ /* 0x008fe80000000000 */
.L_x_151:
[----:B------:R-:W-:Y:S05]  /*8a20*/  BSYNC.RECONVERGENT B0 ;  /* 0x0000000000007941 */ /* 0x000fea0003800200 */
.L_x_150:
[----:B------:R-:W-:Y:S01]  /*8a30*/  BAR.SYNC.DEFER_BLOCKING 0x1, 0x80 ;  /* 0x0042000000007b1d */ /* 0x000fe20000010000 */
[----:B------:R-:W-:Y:S01]  /*8a40*/  ISETP.NE.AND P0, PT, R82, 0x2, PT ;  /* 0x000000025200780c */ /* 0x000fe20003f05270 */
[----:B------:R-:W-:Y:S01]  /*8a50*/  UISETP.NE.AND UP0, UPT, UR47, URZ, UPT ;  /* 0x000000ff2f00728c */ /* 0x000fe2000bf05270 */
[----:B------:R-:W-:Y:S01]  /*8a60*/  ISETP.NE.AND P1, PT, R36, 0x4, PT ;  /* 0x000000042400780c */ /* 0x000fe20003f25270 */
[----:B------:R-:W-:Y:S01]  /*8a70*/  UIADD3 UR45, UPT, UPT, UR37, UR60, URZ ;  /* 0x0000003c252d7290 */ /* 0x000fe2000fffe0ff */
[----:B------:R-:W-:Y:S01]  /*8a80*/  SEL R2, RZ, 0x1, P0 ;  /* 0x00000001ff027807 */ /* 0x000fe20000000000 */
[----:B------:R-:W-:Y:S01]  /*8a90*/  UIADD3 UR46, UPT, UPT, UR38, UR57, URZ ;  /* 0x00000039262e7290 */ /* 0x000fe2000fffe0ff */
[----:B------:R-:W-:Y:S02]  /*8aa0*/  SEL R0, RZ, 0x1, P1 ;  /* 0x00000001ff007807 */ /* 0x000fe40000800000 */
[----:B------:R-:W-:Y:S02]  /*8ab0*/  LOP3.LUT R84, R84, R2, RZ, 0x3c, !PT ;  /* 0x0000000254547212 */ /* 0x000fe400078e3cff */
[----:B------:R-:W-:Y:S02]  /*8ac0*/  LOP3.LUT R85, R85, R0, RZ, 0x3c, !PT ;  /* 0x0000000055557212 */ /* 0x000fe400078e3cff */
[----:B------:R-:W-:Y:S02]  /*8ad0*/  SEL R82, R82, RZ, P0 ;  /* 0x000000ff52527207 */ /* 0x000fe40000000000 */
[----:B------:R-:W-:Y:S01]  /*8ae0*/  SEL R36, R36, RZ, P1 ;  /* 0x000000ff24247207 */ /* 0x000fe20000800000 */
[----:B------:R-:W-:Y:S01]  /*8af0*/  UMOV UR36, UR55 ;  /* 0x0000003700247c82 */ /* 0x000fe20008000000 */
[----:B------:R-:W-:Y:S05]  /*8b00*/  BRA.U UP0, `(.L_x_152) ;  /* 0xffffffe500107547 */ /* 0x000fea000b83ffff */
[----:B------:R-:W-:Y:S05]  /*8b10*/  EXIT ;  /* 0x000000000000794d */ /* 0x000fea0003800000 */
.L_x_25:
[----:B---3--:R3:W4:Y:S02]  /*8b20*/  SYNCS.PHASECHK.TRANS64.TRYWAIT P0, [R0+URZ+0x3f0], R2 ;  /* 0x0003f002000075a7 */ /* 0x00872400080011ff */
[----:B----4-:R-:W-:Y:S05]  /*8b30*/  @!P0 NANOSLEEP.SYNCS 0x989680 ;  /* 0x009896800000895d */ /* 0x010fea0003900000 */
[----:B------:R-:W4:Y:S02]  /*8b40*/  @!P0 SYNCS.PHASECHK.TRANS64 P0, [R0+URZ+0x3f0], R2 ;  /* 0x0003f002000085a7 */ /* 0x000f2400080010ff */
[----:B----4-:R-:W-:Y:S05]  /*8b50*/  @!P0 BRA `(.L_x_25) ;  /* 0xfffffffc00f08947 */ /* 0x010fea000383ffff */
[----:B------:R-:W-:Y:S05]  /*8b60*/  BRA `(.L_x_153) ;  /* 0xffffff94000c7947 */ /* 0x000fea000383ffff */
.L_x_28:
[----:B--2---:R-:W-:-:S07]  /*8b70*/  MOV R0, UR33 ;  /* 0x0000002100007c02 */ /* 0x004fce0008000f00 */
.L_x_154:
[----:B--2---:R2:W3:Y:S02]  /*8b80*/  SYNCS.PHASECHK.TRANS64.TRYWAIT P0, [R0+URZ+0x1b0], R3 ;  /* 0x0001b003000075a7 */ /* 0x0044e400080011ff */
[----:B---3--:R-:W-:Y:S05]  /*8b90*/  @!P0 NANOSLEEP.SYNCS 0x989680 ;  /* 0x009896800000895d */ /* 0x008fea0003900000 */
[----:B------:R-:W3:Y:S02]  /*8ba0*/  @!P0 SYNCS.PHASECHK.TRANS64 P0, [R0+URZ+0x1b0], R3 ;  /* 0x0001b003000085a7 */ /* 0x000ee400080010ff */
[----:B---3--:R-:W-:Y:S05]  /*8bb0*/  @!P0 BRA `(.L_x_154) ;  /* 0xfffffffc00f08947 */ /* 0x008fea000383ffff */
[----:B------:R-:W-:Y:S05]  /*8bc0*/  BRA `(.L_x_27) ;  /* 0xffffff9400547947 */ /* 0x000fea000383ffff */
.L_x_35:
[----:B-1----:R-:W-:-:S07]  /*8bd0*/  MOV R0, UR17 ;  /* 0x0000001100007c02 */ /* 0x002fce0008000f00 */
.L_x_155:
[----:B-1----:R1:W2:Y:S02]  /*8be0*/  SYNCS.PHASECHK.TRANS64.TRYWAIT P0, [R0+URZ+0x1b0], R3 ;  /* 0x0001b003000075a7 */ /* 0x0022a400080011ff */
[----:B--2---:R-:W-:Y:S05]  /*8bf0*/  @!P0 NANOSLEEP.SYNCS 0x989680 ;  /* 0x009896800000895d */ /* 0x004fea0003900000 */
[----:B------:R-:W2:Y:S02]  /*8c00*/  @!P0 SYNCS.PHASECHK.TRANS64 P0, [R0+URZ+0x1b0], R3 ;  /* 0x0001b003000085a7 */ /* 0x000ea400080010ff */
[----:B--2---:R-:W-:Y:S05]  /*8c10*/  @!P0 BRA `(.L_x_155) ;  /* 0xfffffffc00f08947 */ /* 0x004fea000383ffff */
[----:B------:R-:W-:Y:S05]  /*8c20*/  BRA `(.L_x_34) ;  /* 0xffffff9800107947 */ /* 0x000fea000383ffff */
.L_x_40:
[----:B-1----:R1:W2:Y:S02]  /*8c30*/  SYNCS.PHASECHK.TRANS64.TRYWAIT P0, [R3+URZ+0x380], R0 ;  /* 0x00038000030075a7 */ /* 0x0022a400080011ff */
[----:B--2---:R-:W-:Y:S05]  /*8c40*/  @!P0 NANOSLEEP.SYNCS 0x989680 ;  /* 0x009896800000895d */ /* 0x004fea0003900000 */
[----:B------:R-:W2:Y:S02]  /*8c50*/  @!P0 SYNCS.PHASECHK.TRANS64 P0, [R3+URZ+0x380], R0 ;  /* 0x00038000030085a7 */ /* 0x000ea400080010ff */
[----:B--2---:R-:W-:Y:S05]  /*8c60*/  @!P0 BRA `(.L_x_40) ;  /* 0xfffffffc00f08947 */ /* 0x004fea000383ffff */
[----:B------:R-:W-:Y:S05]  /*8c70*/  BRA `(.L_x_156) ;  /* 0xffffff9800b47947 */ /* 0x000fea000383ffff */
.L_x_44:
[----:B------:R-:W-:-:S07]  /*8c80*/  MOV R0, UR4 ;  /* 0x0000000400007c02 */ /* 0x000fce0008000f00 */
.L_x_157:
[----:B-1----:R1:W2:Y:S02]  /*8c90*/  SYNCS.PHASECHK.TRANS64.TRYWAIT P0, [R0+URZ], R2 ;  /* 0x00000002000075a7 */ /* 0x0022a400080011ff */
[----:B--2---:R-:W-:Y:S05]  /*8ca0*/  @!P0 NANOSLEEP.SYNCS 0x989680 ;  /* 0x009896800000895d */ /* 0x004fea0003900000 */
[----:B------:R-:W2:Y:S02]  /*8cb0*/  @!P0 SYNCS.PHASECHK.TRANS64 P0, [R0+URZ], R2 ;  /* 0x00000002000085a7 */ /* 0x000ea400080010ff */
[----:B--2---:R-:W-:Y:S05]  /*8cc0*/  @!P0 BRA `(.L_x_157) ;  /* 0xfffffffc00f08947 */ /* 0x004fea000383ffff */
[----:B------:R-:W-:Y:S05]  /*8cd0*/  BRA `(.L_x_158) ;  /* 0xffffffa000587947 */ /* 0x000fea000383ffff */
.L_x_45:
[----:B------:R-:W-:-:S07]  /*8ce0*/  MOV R0, UR5 ;  /* 0x0000000500007c02 */ /* 0x000fce0008000f00 */
.L_x_159:
[----:B-1----:R1:W2:Y:S02]  /*8cf0*/  SYNCS.PHASECHK.TRANS64.TRYWAIT P0, [R0+URZ], R3 ;  /* 0x00000003000075a7 */ /* 0x0022a400080011ff */
[----:B--2---:R-:W-:Y:S05]  /*8d00*/  @!P0 NANOSLEEP.SYNCS 0x989680 ;  /* 0x009896800000895d */ /* 0x004fea0003900000 */
[----:B------:R-:W2:Y:S02]  /*8d10*/  @!P0 SYNCS.PHASECHK.TRANS64 P0, [R0+URZ], R3 ;  /* 0x00000003000085a7 */ /* 0x000ea400080010ff */
[----:B--2---:R-:W-:Y:S05]  /*8d20*/  @!P0 BRA `(.L_x_159) ;  /* 0xfffffffc00f08947 */ /* 0x004fea000383ffff */
[----:B------:R-:W-:Y:S05]  /*8d30*/  BRA `(.L_x_160) ;  /* 0xffffffa000647947 */ /* 0x000fea000383ffff */
.L_x_46:
[----:B------:R-:W-:-:S07]  /*8d40*/  MOV R0, UR5 ;  /* 0x0000000500007c02 */ /* 0x000fce0008000f00 */
.L_x_161:
[----:B-1----:R1:W2:Y:S02]  /*8d50*/  SYNCS.PHASECHK.TRANS64.TRYWAIT P0, [R0+URZ], R3 ;  /* 0x00000003000075a7 */ /* 0x0022a400080011ff */
[----:B--2---:R-:W-:Y:S05]  /*8d60*/  @!P0 NANOSLEEP.SYNCS 0x989680 ;  /* 0x009896800000895d */ /* 0x004fea0003900000 */
[----:B------:R-:W2:Y:S02]  /*8d70*/  @!P0 SYNCS.PHASECHK.TRANS64 P0, [R0+URZ], R3 ;  /* 0x00000003000085a7 */ /* 0x000ea400080010ff */
[----:B--2---:R-:W-:Y:S05]  /*8d80*/  @!P0 BRA `(.L_x_161) ;  /* 0xfffffffc00f08947 */ /* 0x004fea000383ffff */
[----:B------:R-:W-:Y:S05]  /*8d90*/  BRA `(.L_x_162) ;  /* 0xffffffa000707947 */ /* 0x000fea000383ffff */
.L_x_47:
[----:B------:R-:W-:-:S07]  /*8da0*/  MOV R0, UR5 ;  /* 0x0000000500007c02 */ /* 0x000fce0008000f00 */
.L_x_163:
[----:B-1----:R1:W2:Y:S02]  /*8db0*/  SYNCS.PHASECHK.TRANS64.TRYWAIT P0, [R0+URZ], R3 ;  /* 0x00000003000075a7 */ /* 0x0022a400080011ff */
[----:B--2---:R-:W-:Y:S05]  /*8dc0*/  @!P0 NANOSLEEP.SYNCS 0x989680 ;  /* 0x009896800000895d */ /* 0x004fea0003900000 */
[----:B------:R-:W2:Y:S02]  /*8dd0*/  @!P0 SYNCS.PHASECHK.TRANS64 P0, [R0+URZ], R3 ;  /* 0x00000003000085a7 */ /* 0x000ea400080010ff */
[----:B--2---:R-:W-:Y:S05]  /*8de0*/  @!P0 BRA `(.L_x_163) ;  /* 0xfffffffc00f08947 */ /* 0x004fea000383ffff */
[----:B------:R-:W-:Y:S05]  /*8df0*/  BRA `(.L_x_164) ;  /* 0xffffffa0007c7947 */ /* 0x000fea000383ffff */
.L_x_48:
[----:B------:R-:W-:-:S07]  /*8e00*/  MOV R0, UR5 ;  /* 0x0000000500007c02 */ /* 0x000fce0008000f00 */
.L_x_165:
[----:B-1----:R1:W2:Y:S02]  /*8e10*/  SYNCS.PHASECHK.TRANS64.TRYWAIT P0, [R0+URZ], R3 ;  /* 0x00000003000075a7 */ /* 0x0022a400080011ff */
[----:B--2---:R-:W-:Y:S05]  /*8e20*/  @!P0 NANOSLEEP.SYNCS 0x989680 ;  /* 0x009896800000895d */ /* 0x004fea0003900000 */
[----:B------:R-:W2:Y:S02]  /*8e30*/  @!P0 SYNCS.PHASECHK.TRANS64 P0, [R0+URZ], R3 ;  /* 0x00000003000085a7 */ /* 0x000ea400080010ff */
[----:B--2---:R-:W-:Y:S05]  /*8e40*/  @!P0 BRA `(.L_x_165) ;  /* 0xfffffffc00f08947 */ /* 0x004fea000383ffff */
[----:B------:R-:W-:Y:S05]  /*8e50*/  BRA `(.L_x_166) ;  /* 0xffffffa000887947 */ /* 0x000fea000383ffff */
.L_x_49:
[----:B------:R-:W-:-:S07]  /*8e60*/  MOV R0, UR5 ;  /* 0x0000000500007c02 */ /* 0x000fce0008000f00 */
.L_x_167:
[----:B-1----:R1:W2:Y:S02]  /*8e70*/  SYNCS.PHASECHK.TRANS64.TRYWAIT P0, [R0+URZ], R3 ;  /* 0x00000003000075a7 */ /* 0x0022a400080011ff */
[----:B--2---:R-:W-:Y:S05]  /*8e80*/  @!P0 NANOSLEEP.SYNCS 0x989680 ;  /* 0x009896800000895d */ /* 0x004fea0003900000 */
[----:B------:R-:W2:Y:S02]  /*8e90*/  @!P0 SYNCS.PHASECHK.TRANS64 P0, [R0+URZ], R3 ;  /* 0x00000003000085a7 */ /* 0x000ea400080010ff */
[----:B--2---:R-:W-:Y:S05]  /*8ea0*/  @!P0 BRA `(.L_x_167) ;  /* 0xfffffffc00f08947 */ /* 0x004fea000383ffff */
[----:B------:R-:W-:Y:S05]  /*8eb0*/  BRA `(.L_x_168) ;  /* 0xffffffa000947947 */ /* 0x000fea000383ffff */
.L_x_50:
[----:B------:R-:W-:-:S07]  /*8ec0*/  MOV R0, UR5 ;  /* 0x0000000500007c02 */ /* 0x000fce0008000f00 */
.L_x_169:
[----:B-1----:R1:W2:Y:S02]  /*8ed0*/  SYNCS.PHASECHK.TRANS64.TRYWAIT P0, [R0+URZ], R3 ;  /* 0x00000003000075a7 */ /* 0x0022a400080011ff */
[----:B--2---:R-:W-:Y:S05]  /*8ee0*/  @!P0 NANOSLEEP.SYNCS 0x989680 ;  /* 0x009896800000895d */ /* 0x004fea0003900000 */
[----:B------:R-:W2:Y:S02]  /*8ef0*/  @!P0 SYNCS.PHASECHK.TRANS64 P0, [R0+URZ], R3 ;  /* 0x00000003000085a7 */ /* 0x000ea400080010ff */
[----:B--2---:R-:W-:Y:S05]  /*8f00*/  @!P0 BRA `(.L_x_169) ;  /* 0xfffffffc00f08947 */ /* 0x004fea000383ffff */
[----:B------:R-:W-:Y:S05]  /*8f10*/  BRA `(.L_x_170) ;  /* 0xffffffa000a07947 */ /* 0x000fea000383ffff */
.L_x_51:
[----:B------:R-:W-:-:S07]  /*8f20*/  MOV R0, UR5 ;  /* 0x0000000500007c02 */ /* 0x000fce0008000f00 */
.L_x_171:
[----:B-1----:R1:W2:Y:S02]  /*8f30*/  SYNCS.PHASECHK.TRANS64.TRYWAIT P0, [R0+URZ], R3 ;  /* 0x00000003000075a7 */ /* 0x0022a400080011ff */
[----:B--2---:R-:W-:Y:S05]  /*8f40*/  @!P0 NANOSLEEP.SYNCS 0x989680 ;  /* 0x009896800000895d */ /* 0x004fea0003900000 */
[----:B------:R-:W2:Y:S02]  /*8f50*/  @!P0 SYNCS.PHASECHK.TRANS64 P0, [R0+URZ], R3 ;  /* 0x00000003000085a7 */ /* 0x000ea400080010ff */
[----:B--2---:R-:W-:Y:S05]  /*8f60*/  @!P0 BRA `(.L_x_171) ;  /* 0xfffffffc00f08947 */ /* 0x004fea000383ffff */
[----:B------:R-:W-:Y:S05]  /*8f70*/  BRA `(.L_x_172) ;  /* 0xffffffa000ac7947 */ /* 0x000fea000383ffff */
.L_x_52:
[----:B------:R-:W-:-:S07]  /*8f80*/  MOV R0, UR5 ;  /* 0x0000000500007c02 */ /* 0x000fce0008000f00 */
.L_x_173:
[----:B-1----:R1:W2:Y:S02]  /*8f90*/  SYNCS.PHASECHK.TRANS64.TRYWAIT P0, [R0+URZ], R3 ;  /* 0x00000003000075a7 */ /* 0x0022a400080011ff */
[----:B--2---:R-:W-:Y:S05]  /*8fa0*/  @!P0 NANOSLEEP.SYNCS 0x989680 ;  /* 0x009896800000895d */ /* 0x004fea0003900000 */
[----:B------:R-:W2:Y:S02]  /*8fb0*/  @!P0 SYNCS.PHASECHK.TRANS64 P0, [R0+URZ], R3 ;  /* 0x00000003000085a7 */ /* 0x000ea400080010ff */
[----:B--2---:R-:W-:Y:S05]  /*8fc0*/  @!P0 BRA `(.L_x_173) ;  /* 0xfffffffc00f08947 */ /* 0x004fea000383ffff */
[----:B------:R-:W-:Y:S05]  /*8fd0*/  BRA `(.L_x_174) ;  /* 0xffffffa000b87947 */ /* 0x000fea000383ffff */
.L_x_53:
[----:B------:R-:W-:-:S07]  /*8fe0*/  MOV R0, UR5 ;  /* 0x0000000500007c02 */ /* 0x000fce0008000f00 */
.L_x_175:
[----:B-1----:R1:W2:Y:S02]  /*8ff0*/  SYNCS.PHASECHK.TRANS64.TRYWAIT P0, [R0+URZ], R3 ;  /* 0x00000003000075a7 */ /* 0x0022a400080011ff */
[----:B--2---:R-:W-:Y:S05]  /*9000*/  @!P0 NANOSLEEP.SYNCS 0x989680 ;  /* 0x009896800000895d */ /* 0x004fea0003900000 */
[----:B------:R-:W2:Y:S02]  /*9010*/  @!P0 SYNCS.PHASECHK.TRANS64 P0, [R0+URZ], R3 ;  /* 0x00000003000085a7 */ /* 0x000ea400080010ff */
[----:B--2---:R-:W-:Y:S05]  /*9020*/  @!P0 BRA `(.L_x_175) ;  /* 0xfffffffc00f08947 */ /* 0x004fea000383ffff */
[----:B------:R-:W-:Y:S05]  /*9030*/  BRA `(.L_x_176) ;  /* 0xffffffa000c47947 */ /* 0x000fea000383ffff */
.L_x_54:
[----:B------:R-:W-:-:S07]  /*9040*/  MOV R0, UR5 ;  /* 0x0000000500007c02 */ /* 0x000fce0008000f00 */
.L_x_177:
[----:B-1----:R1:W2:Y:S02]  /*9050*/  SYNCS.PHASECHK.TRANS64.TRYWAIT P0, [R0+URZ], R3 ;  /* 0x00000003000075a7 */ /* 0x0022a400080011ff */
[----:B--2---:R-:W-:Y:S05]  /*9060*/  @!P0 NANOSLEEP.SYNCS 0x989680 ;  /* 0x009896800000895d */ /* 0x004fea0003900000 */
[----:B------:R-:W2:Y:S02]  /*9070*/  @!P0 SYNCS.PHASECHK.TRANS64 P0, [R0+URZ], R3 ;  /* 0x00000003000085a7 */ /* 0x000ea400080010ff */
[----:B--2---:R-:W-:Y:S05]  /*9080*/  @!P0 BRA `(.L_x_177) ;  /* 0xfffffffc00f08947 */ /* 0x004fea000383ffff */
[----:B------:R-:W-:Y:S05]  /*9090*/  BRA `(.L_x_178) ;  /* 0xffffffa000d07947 */ /* 0x000fea000383ffff */
.L_x_55:
[----:B------:R-:W-:-:S07]  /*90a0*/  MOV R0, UR5 ;  /* 0x0000000500007c02 */ /* 0x000fce0008000f00 */
.L_x_179:
[----:B-1----:R1:W2:Y:S02]  /*90b0*/  SYNCS.PHASECHK.TRANS64.TRYWAIT P0, [R0+URZ], R3 ;  /* 0x00000003000075a7 */ /* 0x0022a400080011ff */
[----:B--2---:R-:W-:Y:S05]  /*90c0*/  @!P0 NANOSLEEP.SYNCS 0x989680 ;  /* 0x009896800000895d */ /* 0x004fea0003900000 */
[----:B------:R-:W2:Y:S02]  /*90d0*/  @!P0 SYNCS.PHASECHK.TRANS64 P0, [R0+URZ], R3 ;  /* 0x00000003000085a7 */ /* 0x000ea400080010ff */
[----:B--2---:R-:W-:Y:S05]  /*90e0*/  @!P0 BRA `(.L_x_179) ;  /* 0xfffffffc00f08947 */ /* 0x004fea000383ffff */
[----:B------:R-:W-:Y:S05]  /*90f0*/  BRA `(.L_x_180) ;  /* 0xffffffa000dc7947 */ /* 0x000fea000383ffff */
.L_x_56:
[----:B------:R-:W-:-:S07]  /*9100*/  MOV R0, UR5 ;  /* 0x0000000500007c02 */ /* 0x000fce0008000f00 */
.L_x_181:
[----:B-1----:R1:W2:Y:S02]  /*9110*/  SYNCS.PHASECHK.TRANS64.TRYWAIT P0, [R0+URZ], R3 ;  /* 0x00000003000075a7 */ /* 0x0022a400080011ff */
[----:B--2---:R-:W-:Y:S05]  /*9120*/  @!P0 NANOSLEEP.SYNCS 0x989680 ;  /* 0x009896800000895d */ /* 0x004fea0003900000 */
[----:B------:R-:W2:Y:S02]  /*9130*/  @!P0 SYNCS.PHASECHK.TRANS64 P0, [R0+URZ], R3 ;  /* 0x00000003000085a7 */ /* 0x000ea400080010ff */
[----:B--2---:R-:W-:Y:S05]  /*9140*/  @!P0 BRA `(.L_x_181) ;  /* 0xfffffffc00f08947 */ /* 0x004fea000383ffff */
[----:B------:R-:W-:Y:S05]  /*9150*/  BRA `(.L_x_182) ;  /* 0xffffffa000e87947 */ /* 0x000fea000383ffff */
.L_x_57:
[----:B------:R-:W-:-:S07]  /*9160*/  MOV R0, UR5 ;  /* 0x0000000500007c02 */ /* 0x000fce0008000f00 */
.L_x_183:
[----:B-1----:R1:W2:Y:S02]  /*9170*/  SYNCS.PHASECHK.TRANS64.TRYWAIT P0, [R0+URZ], R3 ;  /* 0x00000003000075a7 */ /* 0x0022a400080011ff */
[----:B--2---:R-:W-:Y:S05]  /*9180*/  @!P0 NANOSLEEP.SYNCS 0x989680 ;  /* 0x009896800000895d */ /* 0x004fea0003900000 */
[----:B------:R-:W2:Y:S02]  /*9190*/  @!P0 SYNCS.PHASECHK.TRANS64 P0, [R0+URZ], R3 ;  /* 0x00000003000085a7 */ /* 0x000ea400080010ff */
[----:B--2---:R-:W-:Y:S05]  /*91a0*/  @!P0 BRA `(.L_x_183) ;  /* 0xfffffffc00f08947 */ /* 0x004fea000383ffff */
[----:B------:R-:W-:Y:S05]  /*91b0*/  BRA `(.L_x_184) ;  /* 0xffffffa000f47947 */ /* 0x000fea000383ffff */
.L_x_58:
[----:B------:R-:W-:-:S07]  /*91c0*/  MOV R0, UR5 ;  /* 0x0000000500007c02 */ /* 0x000fce0008000f00 */
.L_x_185:
[----:B-1----:R1:W2:Y:S02]  /*91d0*/  SYNCS.PHASECHK.TRANS64.TRYWAIT P0, [R0+URZ], R3 ;  /* 0x00000003000075a7 */ /* 0x0022a400080011ff */
[----:B--2---:R-:W-:Y:S05]  /*91e0*/  @!P0 NANOSLEEP.SYNCS 0x989680 ;  /* 0x009896800000895d */ /* 0x004fea0003900000 */
[----:B------:R-:W2:Y:S02]  /*91f0*/  @!P0 SYNCS.PHASECHK.TRANS64 P0, [R0+URZ], R3 ;  /* 0x00000003000085a7 */ /* 0x000ea400080010ff */
[----:B--2---:R-:W-:Y:S05]  /*9200*/  @!P0 BRA `(.L_x_185) ;  /* 0xfffffffc00f08947 */ /* 0x004fea000383ffff */
[----:B------:R-:W-:Y:S05]  /*9210*/  BRA `(.L_x_186) ;  /* 0xffffffa400007947 */ /* 0x000fea000383ffff */
.L_x_59:
[----:B------:R-:W-:-:S07]  /*9220*/  MOV R0, UR5 ;  /* 0x0000000500007c02 */ /* 0x000fce0008000f00 */
.L_x_187:
[----:B-1----:R1:W2:Y:S02]  /*9230*/  SYNCS.PHASECHK.TRANS64.TRYWAIT P0, [R0+URZ], R3 ;  /* 0x00000003000075a7 */ /* 0x0022a400080011ff */
[----:B--2---:R-:W-:Y:S05]  /*9240*/  @!P0 NANOSLEEP.SYNCS 0x989680 ;  /* 0x009896800000895d */ /* 0x004fea0003900000 */
[----:B------:R-:W2:Y:S02]  /*9250*/  @!P0 SYNCS.PHASECHK.TRANS64 P0, [R0+URZ], R3 ;  /* 0x00000003000085a7 */ /* 0x000ea400080010ff */
[----:B--2---:R-:W-:Y:S05]  /*9260*/  @!P0 BRA `(.L_x_187) ;  /* 0xfffffffc00f08947 */ /* 0x004fea000383ffff */
[----:B------:R-:W-:Y:S05]  /*9270*/  BRA `(.L_x_188) ;  /* 0xffffffa4000c7947 */ /* 0x000fea000383ffff */
.L_x_60:
[----:B------:R-:W-:-:S07]  /*9280*/  MOV R0, UR5 ;  /* 0x0000000500007c02 */ /* 0x000fce0008000f00 */
.L_x_189:
[----:B-1----:R1:W2:Y:S02]  /*9290*/  SYNCS.PHASECHK.TRANS64.TRYWAIT P0, [R0+URZ], R3 ;  /* 0x00000003000075a7 */ /* 0x0022a400080011ff */
[----:B--2---:R-:W-:Y:S05]  /*92a0*/  @!P0 NANOSLEEP.SYNCS 0x989680 ;  /* 0x009896800000895d */ /* 0x004fea0003900000 */
[----:B------:R-:W2:Y:S02]  /*92b0*/  @!P0 SYNCS.PHASECHK.TRANS64 P0, [R0+URZ], R3 ;  /* 0x00000003000085a7 */ /* 0x000ea400080010ff */
[----:B--2---:R-:W-:Y:S05]  /*92c0*/  @!P0 BRA `(.L_x_189) ;  /* 0xfffffffc00f08947 */ /* 0x004fea000383ffff */
[----:B------:R-:W-:Y:S05]  /*92d0*/  BRA `(.L_x_190) ;  /* 0xffffffa400187947 */ /* 0x000fea000383ffff */
.L_x_61:
[----:B------:R-:W-:-:S07]  /*92e0*/  MOV R0, UR5 ;  /* 0x0000000500007c02 */ /* 0x000fce0008000f00 */
.L_x_191:
[----:B-1----:R1:W2:Y:S02]  /*92f0*/  SYNCS.PHASECHK.TRANS64.TRYWAIT P0, [R0+URZ], R3 ;  /* 0x00000003000075a7 */ /* 0x0022a400080011ff */
[----:B--2---:R-:W-:Y:S05]  /*9300*/  @!P0 NANOSLEEP.SYNCS 0x989680 ;  /* 0x009896800000895d */ /* 0x004fea0003900000 */
[----:B------:R-:W2:Y:S02]  /*9310*/  @!P0 SYNCS.PHASECHK.TRANS64 P0, [R0+URZ], R3 ;  /* 0x00000003000085a7 */ /* 0x000ea400080010ff */
[----:B--2---:R-:W-:Y:S05]  /*9320*/  @!P0 BRA `(.L_x_191) ;  /* 0xfffffffc00f08947 */ /* 0x004fea000383ffff */
[----:B------:R-:W-:Y:S05]  /*9330*/  BRA `(.L_x_192) ;  /* 0xffffffa400247947 */ /* 0x000fea000383ffff */
.L_x_62:
[----:B------:R-:W-:-:S07]  /*9340*/  MOV R0, UR5 ;  /* 0x0000000500007c02 */ /* 0x000fce0008000f00 */
.L_x_193:
[----:B-1----:R1:W2:Y:S02]  /*9350*/  SYNCS.PHASECHK.TRANS64.TRYWAIT P0, [R0+URZ], R3 ;  /* 0x00000003000075a7 */ /* 0x0022a400080011ff */
[----:B--2---:R-:W-:Y:S05]  /*9360*/  @!P0 NANOSLEEP.SYNCS 0x989680 ;  /* 0x009896800000895d */ /* 0x004fea0003900000 */
[----:B------:R-:W2:Y:S02]  /*9370*/  @!P0 SYNCS.PHASECHK.TRANS64 P0, [R0+URZ], R3 ;  /* 0x00000003000085a7 */ /* 0x000ea400080010ff */
[----:B--2---:R-:W-:Y:S05]  /*9380*/  @!P0 BRA `(.L_x_193) ;  /* 0xfffffffc00f08947 */ /* 0x004fea000383ffff */
[----:B------:R-:W-:Y:S05]  /*9390*/  BRA `(.L_x_194) ;  /* 0xffffffa400307947 */ /* 0x000fea000383ffff */
.L_x_63:
[----:B------:R-:W-:-:S07]  /*93a0*/  MOV R0, UR5 ;  /* 0x0000000500007c02 */ /* 0x000fce0008000f00 */
.L_x_195:
[----:B-1----:R1:W2:Y:S02]  /*93b0*/  SYNCS.PHASECHK.TRANS64.TRYWAIT P0, [R0+URZ], R3 ;  /* 0x00000003000075a7 */ /* 0x0022a400080011ff */
[----:B--2---:R-:W-:Y:S05]  /*93c0*/  @!P0 NANOSLEEP.SYNCS 0x989680 ;  /* 0x009896800000895d */ /* 0x004fea0003900000 */
[----:B------:R-:W2:Y:S02]  /*93d0*/  @!P0 SYNCS.PHASECHK.TRANS64 P0, [R0+URZ], R3 ;  /* 0x00000003000085a7 */ /* 0x000ea400080010ff */
[----:B--2---:R-:W-:Y:S05]  /*93e0*/  @!P0 BRA `(.L_x_195) ;  /* 0xfffffffc00f08947 */ /* 0x004fea000383ffff */
[----:B------:R-:W-:Y:S05]  /*93f0*/  BRA `(.L_x_196) ;  /* 0xffffffa4003c7947 */ /* 0x000fea000383ffff */
.L_x_64:
[----:B------:R-:W-:-:S07]  /*9400*/  MOV R0, UR5 ;  /* 0x0000000500007c02 */ /* 0x000fce0008000f00 */
.L_x_197:
[----:B-1----:R1:W2:Y:S02]  /*9410*/  SYNCS.PHASECHK.TRANS64.TRYWAIT P0, [R0+URZ], R3 ;  /* 0x00000003000075a7 */ /* 0x0022a400080011ff */
[----:B--2---:R-:W-:Y:S05]  /*9420*/  @!P0 NANOSLEEP.SYNCS 0x989680 ;  /* 0x009896800000895d */ /* 0x004fea0003900000 */
[----:B------:R-:W2:Y:S02]  /*9430*/  @!P0 SYNCS.PHASECHK.TRANS64 P0, [R0+URZ], R3 ;  /* 0x00000003000085a7 */ /* 0x000ea400080010ff */
[----:B--2---:R-:W-:Y:S05]  /*9440*/  @!P0 BRA `(.L_x_197) ;  /* 0xfffffffc00f08947 */ /* 0x004fea000383ffff */
[----:B------:R-:W-:Y:S05]  /*9450*/  BRA `(.L_x_198) ;  /* 0xffffffa400487947 */ /* 0x000fea000383ffff */
.L_x_65:
[----:B------:R-:W-:-:S07]  /*9460*/  MOV R0, UR5 ;  /* 0x0000000500007c02 */ /* 0x000fce0008000f00 */
.L_x_199:
[----:B-1----:R1:W2:Y:S02]  /*9470*/  SYNCS.PHASECHK.TRANS64.TRYWAIT P0, [R0+URZ], R3 ;  /* 0x00000003000075a7 */ /* 0x0022a400080011ff */
[----:B--2---:R-:W-:Y:S05]  /*9480*/  @!P0 NANOSLEEP.SYNCS 0x989680 ;  /* 0x009896800000895d */ /* 0x004fea0003900000 */
[----:B------:R-:W2:Y:S02]  /*9490*/  @!P0 SYNCS.PHASECHK.TRANS64 P0, [R0+URZ], R3 ;  /* 0x00000003000085a7 */ /* 0x000ea400080010ff */
[----:B--2---:R-:W-:Y:S05]  /*94a0*/  @!P0 BRA `(.L_x_199) ;  /* 0xfffffffc00f08947 */ /* 0x004fea000383ffff */
[----:B------:R-:W-:Y:S05]  /*94b0*/  BRA `(.L_x_200) ;  /* 0xffffffa400547947 */ /* 0x000fea000383ffff */
.L_x_66:
[----:B------:R-:W-:-:S07]  /*94c0*/  MOV R0, UR5 ;  /* 0x0000000500007c02 */ /* 0x000fce0008000f00 */
.L_x_201:
[----:B-1----:R1:W2:Y:S02]  /*94d0*/  SYNCS.PHASECHK.TRANS64.TRYWAIT P0, [R0+URZ], R3 ;  /* 0x00000003000075a7 */ /* 0x0022a400080011ff */
[----:B--2---:R-:W-:Y:S05]  /*94e0*/  @!P0 NANOSLEEP.SYNCS 0x989680 ;  /* 0x009896800000895d */ /* 0x004fea0003900000 */
[----:B------:R-:W2:Y:S02]  /*94f0*/  @!P0 SYNCS.PHASECHK.TRANS64 P0, [R0+URZ], R3 ;  /* 0x00000003000085a7 */ /* 0x000ea400080010ff */
[----:B--2---:R-:W-:Y:S05]  /*9500*/  @!P0 BRA `(.L_x_201) ;  /* 0xfffffffc00f08947 */ /* 0x004fea000383ffff */
[----:B------:R-:W-:Y:S05]  /*9510*/  BRA `(.L_x_202) ;  /* 0xffffffa400607947 */ /* 0x000fea000383ffff */
.L_x_67:
[----:B------:R-:W-:-:S07]  /*9520*/  MOV R0, UR5 ;  /* 0x0000000500007c02 */ /* 0x000fce0008000f00 */
.L_x_203:
[----:B-1----:R1:W2:Y:S02]  /*9530*/  SYNCS.PHASECHK.TRANS64.TRYWAIT P0, [R0+URZ], R3 ;  /* 0x00000003000075a7 */ /* 0x0022a400080011ff */
[----:B--2---:R-:W-:Y:S05]  /*9540*/  @!P0 NANOSLEEP.SYNCS 0x989680 ;  /* 0x009896800000895d */ /* 0x004fea0003900000 */
[----:B------:R-:W2:Y:S02]  /*9550*/  @!P0 SYNCS.PHASECHK.TRANS64 P0, [R0+URZ], R3 ;  /* 0x00000003000085a7 */ /* 0x000ea400080010ff */
[----:B--2---:R-:W-:Y:S05]  /*9560*/  @!P0 BRA `(.L_x_203) ;  /* 0xfffffffc00f08947 */ /* 0x004fea000383ffff */
[----:B------:R-:W-:Y:S05]  /*9570*/  BRA `(.L_x_204) ;  /* 0xffffffa4006c7947 */ /* 0x000fea000383ffff */
.L_x_68:
[----:B------:R-:W-:-:S07]  /*9580*/  MOV R0, UR5 ;  /* 0x0000000500007c02 */ /* 0x000fce0008000f00 */
.L_x_205:
[----:B-1----:R1:W2:Y:S02]  /*9590*/  SYNCS.PHASECHK.TRANS64.TRYWAIT P0, [R0+URZ], R3 ;  /* 0x00000003000075a7 */ /* 0x0022a400080011ff */
[----:B--2---:R-:W-:Y:S05]  /*95a0*/  @!P0 NANOSLEEP.SYNCS 0x989680 ;  /* 0x009896800000895d */ /* 0x004fea0003900000 */
[----:B------:R-:W2:Y:S02]  /*95b0*/  @!P0 SYNCS.PHASECHK.TRANS64 P0, [R0+URZ], R3 ;  /* 0x00000003000085a7 */ /* 0x000ea400080010ff */
[----:B--2---:R-:W-:Y:S05]  /*95c0*/  @!P0 BRA `(.L_x_205) ;  /* 0xfffffffc00f08947 */ /* 0x004fea000383ffff */
[----:B------:R-:W-:Y:S05]  /*95d0*/  BRA `(.L_x_206) ;  /* 0xffffffa400787947 */ /* 0x000fea000383ffff */
.L_x_69:
[----:B------:R-:W-:-:S07]  /*95e0*/  MOV R0, UR5 ;  /* 0x0000000500007c02 */ /* 0x000fce0008000f00 */
.L_x_207:
[----:B-1----:R1:W2:Y:S02]  /*95f0*/  SYNCS.PHASECHK.TRANS64.TRYWAIT P0, [R0+URZ], R3 ;  /* 0x00000003000075a7 */ /* 0x0022a400080011ff */
[----:B--2---:R-:W-:Y:S05]  /*9600*/  @!P0 NANOSLEEP.SYNCS 0x989680 ;  /* 0x009896800000895d */ /* 0x004fea0003900000 */
[----:B------:R-:W2:Y:S02]  /*9610*/  @!P0 SYNCS.PHASECHK.TRANS64 P0, [R0+URZ], R3 ;  /* 0x00000003000085a7 */ /* 0x000ea400080010ff */
[----:B--2---:R-:W-:Y:S05]  /*9620*/  @!P0 BRA `(.L_x_207) ;  /* 0xfffffffc00f08947 */ /* 0x004fea000383ffff */
[----:B------:R-:W-:Y:S05]  /*9630*/  BRA `(.L_x_208) ;  /* 0xffffffa400847947 */ /* 0x000fea000383ffff */
.L_x_70:
[----:B------:R-:W-:-:S07]  /*9640*/  MOV R0, UR5 ;  /* 0x0000000500007c02 */ /* 0x000fce0008000f00 */
.L_x_209:
[----:B-1----:R1:W2:Y:S02]  /*9650*/  SYNCS.PHASECHK.TRANS64.TRYWAIT P0, [R0+URZ], R3 ;  /* 0x00000003000075a7 */ /* 0x0022a400080011ff */
[----:B--2---:R-:W-:Y:S05]  /*9660*/  @!P0 NANOSLEEP.SYNCS 0x989680 ;  /* 0x009896800000895d */ /* 0x004fea0003900000 */
[----:B------:R-:W2:Y:S02]  /*9670*/  @!P0 SYNCS.PHASECHK.TRANS64 P0, [R0+URZ], R3 ;  /* 0x00000003000085a7 */ /* 0x000ea400080010ff */
[----:B--2---:R-:W-:Y:S05]  /*9680*/  @!P0 BRA `(.L_x_209) ;  /* 0xfffffffc00f08947 */ /* 0x004fea000383ffff */
[----:B------:R-:W-:Y:S05]  /*9690*/  BRA `(.L_x_210) ;  /* 0xffffffa400907947 */ /* 0x000fea000383ffff */
.L_x_71:
[----:B------:R-:W-:-:S07]  /*96a0*/  MOV R0, UR5 ;  /* 0x0000000500007c02 */ /* 0x000fce0008000f00 */
.L_x_211:
[----:B-1----:R1:W2:Y:S02]  /*96b0*/  SYNCS.PHASECHK.TRANS64.TRYWAIT P0, [R0+URZ], R3 ;  /* 0x00000003000075a7 */ /* 0x0022a400080011ff */
[----:B--2---:R-:W-:Y:S05]  /*96c0*/  @!P0 NANOSLEEP.SYNCS 0x989680 ;  /* 0x009896800000895d */ /* 0x004fea0003900000 */
[----:B------:R-:W2:Y:S02]  /*96d0*/  @!P0 SYNCS.PHASECHK.TRANS64 P0, [R0+URZ], R3 ;  /* 0x00000003000085a7 */ /* 0x000ea400080010ff */
[----:B--2---:R-:W-:Y:S05]  /*96e0*/  @!P0 BRA `(.L_x_211) ;  /* 0xfffffffc00f08947 */ /* 0x004fea000383ffff */
[----:B------:R-:W-:Y:S05]  /*96f0*/  BRA `(.L_x_212) ;  /* 0xffffffa4009c7947 */ /* 0x000fea000383ffff */
.L_x_72:
[----:B------:R-:W-:-:S07]  /*9700*/  MOV R0, UR5 ;  /* 0x0000000500007c02 */ /* 0x000fce0008000f00 */
.L_x_213:
[----:B-1----:R1:W2:Y:S02]  /*9710*/  SYNCS.PHASECHK.TRANS64.TRYWAIT P0, [R0+URZ], R3 ;  /* 0x00000003000075a7 */ /* 0x0022a400080011ff */
[----:B--2---:R-:W-:Y:S05]  /*9720*/  @!P0 NANOSLEEP.SYNCS 0x989680 ;  /* 0x009896800000895d */ /* 0x004fea0003900000 */
[----:B------:R-:W2:Y:S02]  /*9730*/  @!P0 SYNCS.PHASECHK.TRANS64 P0, [R0+URZ], R3 ;  /* 0x00000003000085a7 */ /* 0x000ea400080010ff */
[----:B--2---:R-:W-:Y:S05]  /*9740*/  @!P0 BRA `(.L_x_213) ;  /* 0xfffffffc00f08947 */ /* 0x004fea000383ffff */
[----:B------:R-:W-:Y:S05]  /*9750*/  BRA `(.L_x_214) ;  /* 0xffffffa400a87947 */ /* 0x000fea000383ffff */
.L_x_73:
[----:B------:R-:W-:-:S07]  /*9760*/  MOV R0, UR5 ;  /* 0x0000000500007c02 */ /* 0x000fce0008000f00 */
.L_x_215:
[----:B-1----:R1:W2:Y:S02]  /*9770*/  SYNCS.PHASECHK.TRANS64.TRYWAIT P0, [R0+URZ], R3 ;  /* 0x00000003000075a7 */ /* 0x0022a400080011ff */
[----:B--2---:R-:W-:Y:S05]  /*9780*/  @!P0 NANOSLEEP.SYNCS 0x989680 ;  /* 0x009896800000895d */ /* 0x004fea0003900000 */
[----:B------:R-:W2:Y:S02]  /*9790*/  @!P0 SYNCS.PHASECHK.TRANS64 P0, [R0+URZ], R3 ;  /* 0x00000003000085a7 */ /* 0x000ea400080010ff */
[----:B--2---:R-:W-:Y:S05]  /*97a0*/  @!P0 BRA `(.L_x_215) ;  /* 0xfffffffc00f08947 */ /* 0x004fea000383ffff */
[----:B------:R-:W-:Y:S05]  /*97b0*/  BRA `(.L_x_216) ;  /* 0xffffffa400b47947 */ /* 0x000fea000383ffff */
.L_x_74:
[----:B------:R-:W-:-:S07]  /*97c0*/  MOV R0, UR5 ;  /* 0x0000000500007c02 */ /* 0x000fce0008000f00 */
.L_x_217:
[----:B-1----:R1:W2:Y:S02]  /*97d0*/  SYNCS.PHASECHK.TRANS64.TRYWAIT P0, [R0+URZ], R3 ;  /* 0x00000003000075a7 */ /* 0x0022a400080011ff */
[----:B--2---:R-:W-:Y:S05]  /*97e0*/  @!P0 NANOSLEEP.SYNCS 0x989680 ;  /* 0x009896800000895d */ /* 0x004fea0003900000 */
[----:B------:R-:W2:Y:S02]  /*97f0*/  @!P0 SYNCS.PHASECHK.TRANS64 P0, [R0+URZ], R3 ;  /* 0x00000003000085a7 */ /* 0x000ea400080010ff */
[----:B--2---:R-:W-:Y:S05]  /*9800*/  @!P0 BRA `(.L_x_217) ;  /* 0xfffffffc00f08947 */ /* 0x004fea000383ffff */
[----:B------:R-:W-:Y:S05]  /*9810*/  BRA `(.L_x_218) ;  /* 0xffffffa400c07947 */ /* 0x000fea000383ffff */
.L_x_75:
[----:B------:R-:W-:-:S07]  /*9820*/  MOV R0, UR5 ;  /* 0x0000000500007c02 */ /* 0x000fce0008000f00 */
.L_x_219:
[----:B-1----:R1:W2:Y:S02]  /*9830*/  SYNCS.PHASECHK.TRANS64.TRYWAIT P0, [R0+URZ], R3 ;  /* 0x00000003000075a7 */ /* 0x0022a400080011ff */
[----:B--2---:R-:W-:Y:S05]  /*9840*/  @!P0 NANOSLEEP.SYNCS 0x989680 ;  /* 0x009896800000895d */ /* 0x004fea0003900000 */
[----:B------:R-:W2:Y:S02]  /*9850*/  @!P0 SYNCS.PHASECHK.TRANS64 P0, [R0+URZ], R3 ;  /* 0x00000003000085a7 */ /* 0x000ea400080010ff */
[----:B--2---:R-:W-:Y:S05]  /*9860*/  @!P0 BRA `(.L_x_219) ;  /* 0xfffffffc00f08947 */ /* 0x004fea000383ffff */
[----:B------:R-:W-:Y:S05]  /*9870*/  BRA `(.L_x_220) ;  /* 0xffffffa400cc7947 */ /* 0x000fea000383ffff */
.L_x_76:
[----:B------:R-:W-:-:S07]  /*9880*/  MOV R0, UR5 ;  /* 0x0000000500007c02 */ /* 0x000fce0008000f00 */
.L_x_221:
[----:B-1----:R1:W2:Y:S02]  /*9890*/  SYNCS.PHASECHK.TRANS64.TRYWAIT P0, [R0+URZ], R3 ;  /* 0x00000003000075a7 */ /* 0x0022a400080011ff */
[----:B--2---:R-:W-:Y:S05]  /*98a0*/  @!P0 NANOSLEEP.SYNCS 0x989680 ;  /* 0x009896800000895d */ /* 0x004fea0003900000 */
[----:B------:R-:W2:Y:S02]  /*98b0*/  @!P0 SYNCS.PHASECHK.TRANS64 P0, [R0+URZ], R3 ;  /* 0x00000003000085a7 */ /* 0x000ea400080010ff */
[----:B--2---:R-:W-:Y:S05]  /*98c0*/  @!P0 BRA `(.L_x_221) ;  /* 0xfffffffc00f08947 */ /* 0x004fea000383ffff */
[----:B------:R-:W-:Y:S05]  /*98d0*/  BRA `(.L_x_222) ;  /* 0xffffffa400d87947 */ /* 0x000fea000383ffff */
.L_x_77:
[----:B------:R-:W-:-:S07]  /*98e0*/  MOV R0, UR5 ;  /* 0x0000000500007c02 */ /* 0x000fce0008000f00 */
.L_x_223:
[----:B-1----:R1:W2:Y:S02]  /*98f0*/  SYNCS.PHASECHK.TRANS64.TRYWAIT P0, [R0+URZ], R3 ;  /* 0x00000003000075a7 */ /* 0x0022a400080011ff */
[----:B--2---:R-:W-:Y:S05]  /*9900*/  @!P0 NANOSLEEP.SYNCS 0x989680 ;  /* 0x009896800000895d */ /* 0x004fea0003900000 */
[----:B------:R-:W2:Y:S02]  /*9910*/  @!P0 SYNCS.PHASECHK.TRANS64 P0, [R0+URZ], R3 ;  /* 0x00000003000085a7 */ /* 0x000ea400080010ff */
[----:B--2---:R-:W-:Y:S05]  /*9920*/  @!P0 BRA `(.L_x_223) ;  /* 0xfffffffc00f08947 */ /* 0x004fea000383ffff */
[----:B------:R-:W-:Y:S05]  /*9930*/  BRA `(.L_x_224) ;  /* 0xffffffa400e47947 */ /* 0x000fea000383ffff */
.L_x_78:
[----:B------:R-:W-:-:S07]  /*9940*/  MOV R0, UR5 ;  /* 0x0000000500007c02 */ /* 0x000fce0008000f00 */
.L_x_225:
[----:B-1----:R1:W2:Y:S02]  /*9950*/  SYNCS.PHASECHK.TRANS64.TRYWAIT P0, [R0+URZ], R3 ;  /* 0x00000003000075a7 */ /* 0x0022a400080011ff */
[----:B--2---:R-:W-:Y:S05]  /*9960*/  @!P0 NANOSLEEP.SYNCS 0x989680 ;  /* 0x009896800000895d */ /* 0x004fea0003900000 */
[----:B------:R-:W2:Y:S02]  /*9970*/  @!P0 SYNCS.PHASECHK.TRANS64 P0, [R0+URZ], R3 ;  /* 0x00000003000085a7 */ /* 0x000ea400080010ff */
[----:B--2---:R-:W-:Y:S05]  /*9980*/  @!P0 BRA `(.L_x_225) ;  /* 0xfffffffc00f08947 */ /* 0x004fea000383ffff */
[----:B------:R-:W-:Y:S05]  /*9990*/  BRA `(.L_x_226) ;  /* 0xffffffa400f07947 */ /* 0x000fea000383ffff */
.L_x_79:
[----:B------:R-:W-:-:S07]  /*99a0*/  MOV R0, UR5 ;  /* 0x0000000500007c02 */ /* 0x000fce0008000f00 */
.L_x_227:
[----:B-1----:R1:W2:Y:S02]  /*99b0*/  SYNCS.PHASECHK.TRANS64.TRYWAIT P0, [R0+URZ], R3 ;  /* 0x00000003000075a7 */ /* 0x0022a400080011ff */
[----:B--2---:R-:W-:Y:S05]  /*99c0*/  @!P0 NANOSLEEP.SYNCS 0x989680 ;  /* 0x009896800000895d */ /* 0x004fea0003900000 */
[----:B------:R-:W2:Y:S02]  /*99d0*/  @!P0 SYNCS.PHASECHK.TRANS64 P0, [R0+URZ], R3 ;  /* 0x00000003000085a7 */ /* 0x000ea400080010ff */
[----:B--2---:R-:W-:Y:S05]  /*99e0*/  @!P0 BRA `(.L_x_227) ;  /* 0xfffffffc00f08947 */ /* 0x004fea000383ffff */
[----:B------:R-:W-:Y:S05]  /*99f0*/  BRA `(.L_x_228) ;  /* 0xffffffa400fc7947 */ /* 0x000fea000383ffff */
.L_x_80:
[----:B------:R-:W-:-:S07]  /*9a00*/  MOV R0, UR5 ;  /* 0x0000000500007c02 */ /* 0x000fce0008000f00 */
.L_x_229:
[----:B-1----:R1:W2:Y:S02]  /*9a10*/  SYNCS.PHASECHK.TRANS64.TRYWAIT P0, [R0+URZ], R3 ;  /* 0x00000003000075a7 */ /* 0x0022a400080011ff */
[----:B--2---:R-:W-:Y:S05]  /*9a20*/  @!P0 NANOSLEEP.SYNCS 0x989680 ;  /* 0x009896800000895d */ /* 0x004fea0003900000 */
[----:B------:R-:W2:Y:S02]  /*9a30*/  @!P0 SYNCS.PHASECHK.TRANS64 P0, [R0+URZ], R3 ;  /* 0x00000003000085a7 */ /* 0x000ea400080010ff */
[----:B--2---:R-:W-:Y:S05]  /*9a40*/  @!P0 BRA `(.L_x_229) ;  /* 0xfffffffc00f08947 */ /* 0x004fea000383ffff */
[----:B------:R-:W-:Y:S05]  /*9a50*/  BRA `(.L_x_230) ;  /* 0xffffffa800087947 */ /* 0x000fea000383ffff */
.L_x_81:
[----:B------:R-:W-:-:S07]  /*9a60*/  MOV R0, UR5 ;  /* 0x0000000500007c02 */ /* 0x000fce0008000f00 */
.L_x_231:
[----:B-1----:R1:W2:Y:S02]  /*9a70*/  SYNCS.PHASECHK.TRANS64.TRYWAIT P0, [R0+URZ], R3 ;  /* 0x00000003000075a7 */ /* 0x0022a400080011ff */
[----:B--2---:R-:W-:Y:S05]  /*9a80*/  @!P0 NANOSLEEP.SYNCS 0x989680 ;  /* 0x009896800000895d */ /* 0x004fea0003900000 */
[----:B------:R-:W2:Y:S02]  /*9a90*/  @!P0 SYNCS.PHASECHK.TRANS64 P0, [R0+URZ], R3 ;  /* 0x00000003000085a7 */ /* 0x000ea400080010ff */
[----:B--2---:R-:W-:Y:S05]  /*9aa0*/  @!P0 BRA `(.L_x_231) ;  /* 0xfffffffc00f08947 */ /* 0x004fea000383ffff */
[----:B------:R-:W-:Y:S05]  /*9ab0*/  BRA `(.L_x_232) ;  /* 0xffffffa800147947 */ /* 0x000fea000383ffff */
.L_x_82:
[----:B------:R-:W-:-:S07]  /*9ac0*/  MOV R0, UR5 ;  /* 0x0000000500007c02 */ /* 0x000fce0008000f00 */
.L_x_233:
[----:B-1----:R1:W2:Y:S02]  /*9ad0*/  SYNCS.PHASECHK.TRANS64.TRYWAIT P0, [R0+URZ], R3 ;  /* 0x00000003000075a7 */ /* 0x0022a400080011ff */
[----:B--2---:R-:W-:Y:S05]  /*9ae0*/  @!P0 NANOSLEEP.SYNCS 0x989680 ;  /* 0x009896800000895d */ /* 0x004fea0003900000 */
[----:B------:R-:W2:Y:S02]  /*9af0*/  @!P0 SYNCS.PHASECHK.TRANS64 P0, [R0+URZ], R3 ;  /* 0x00000003000085a7 */ /* 0x000ea400080010ff */
[----:B--2---:R-:W-:Y:S05]  /*9b00*/  @!P0 BRA `(.L_x_233) ;  /* 0xfffffffc00f08947 */ /* 0x004fea000383ffff */
[----:B------:R-:W-:Y:S05]  /*9b10*/  BRA `(.L_x_234) ;  /* 0xffffffa800207947 */ /* 0x000fea000383ffff */
.L_x_83:
[----:B------:R-:W-:-:S07]  /*9b20*/  MOV R0, UR5 ;  /* 0x0000000500007c02 */ /* 0x000fce0008000f00 */
.L_x_235:
[----:B-1----:R1:W2:Y:S02]  /*9b30*/  SYNCS.PHASECHK.TRANS64.TRYWAIT P0, [R0+URZ], R3 ;  /* 0x00000003000075a7 */ /* 0x0022a400080011ff */
[----:B--2---:R-:W-:Y:S05]  /*9b40*/  @!P0 NANOSLEEP.SYNCS 0x989680 ;  /* 0x009896800000895d */ /* 0x004fea0003900000 */
[----:B------:R-:W2:Y:S02]  /*9b50*/  @!P0 SYNCS.PHASECHK.TRANS64 P0, [R0+URZ], R3 ;  /* 0x00000003000085a7 */ /* 0x000ea400080010ff */
[----:B--2---:R-:W-:Y:S05]  /*9b60*/  @!P0 BRA `(.L_x_235) ;  /* 0xfffffffc00f08947 */ /* 0x004fea000383ffff */
[----:B------:R-:W-:Y:S05]  /*9b70*/  BRA `(.L_x_236) ;  /* 0xffffffa8002c7947 */ /* 0x000fea000383ffff */
.L_x_84:
[----:B------:R-:W-:-:S07]  /*9b80*/  MOV R0, UR5 ;  /* 0x0000000500007c02 */ /* 0x000fce0008000f00 */
.L_x_237:
[----:B-1----:R1:W2:Y:S02]  /*9b90*/  SYNCS.PHASECHK.TRANS64.TRYWAIT P0, [R0+URZ], R3 ;  /* 0x00000003000075a7 */ /* 0x0022a400080011ff */
[----:B--2---:R-:W-:Y:S05]  /*9ba0*/  @!P0 NANOSLEEP.SYNCS 0x989680 ;  /* 0x009896800000895d */ /* 0x004fea0003900000 */
[----:B------:R-:W2:Y:S02]  /*9bb0*/  @!P0 SYNCS.PHASECHK.TRANS64 P0, [R0+URZ], R3 ;  /* 0x00000003000085a7 */ /* 0x000ea400080010ff */
[----:B--2---:R-:W-:Y:S05]  /*9bc0*/  @!P0 BRA `(.L_x_237) ;  /* 0xfffffffc00f08947 */ /* 0x004fea000383ffff */
[----:B------:R-:W-:Y:S05]  /*9bd0*/  BRA `(.L_x_238) ;  /* 0xffffffa800387947 */ /* 0x000fea000383ffff */
.L_x_85:
[----:B------:R-:W-:-:S07]  /*9be0*/  MOV R0, UR5 ;  /* 0x0000000500007c02 */ /* 0x000fce0008000f00 */
.L_x_239:
[----:B-1----:R1:W2:Y:S02]  /*9bf0*/  SYNCS.PHASECHK.TRANS64.TRYWAIT P0, [R0+URZ], R3 ;  /* 0x00000003000075a7 */ /* 0x0022a400080011ff */
[----:B--2---:R-:W-:Y:S05]  /*9c00*/  @!P0 NANOSLEEP.SYNCS 0x989680 ;  /* 0x009896800000895d */ /* 0x004fea0003900000 */
[----:B------:R-:W2:Y:S02]  /*9c10*/  @!P0 SYNCS.PHASECHK.TRANS64 P0, [R0+URZ], R3 ;  /* 0x00000003000085a7 */ /* 0x000ea400080010ff */
[----:B--2---:R-:W-:Y:S05]  /*9c20*/  @!P0 BRA `(.L_x_239) ;  /* 0xfffffffc00f08947 */ /* 0x004fea000383ffff */
[----:B------:R-:W-:Y:S05]  /*9c30*/  BRA `(.L_x_240) ;  /* 0xffffffa800447947 */ /* 0x000fea000383ffff */
.L_x_86:
[----:B------:R-:W-:-:S07]  /*9c40*/  MOV R0, UR5 ;  /* 0x0000000500007c02 */ /* 0x000fce0008000f00 */
.L_x_241:
[----:B-1----:R1:W2:Y:S02]  /*9c50*/  SYNCS.PHASECHK.TRANS64.TRYWAIT P0, [R0+URZ], R3 ;  /* 0x00000003000075a7 */ /* 0x0022a400080011ff */
[----:B--2---:R-:W-:Y:S05]  /*9c60*/  @!P0 NANOSLEEP.SYNCS 0x989680 ;  /* 0x009896800000895d */ /* 0x004fea0003900000 */
[----:B------:R-:W2:Y:S02]  /*9c70*/  @!P0 SYNCS.PHASECHK.TRANS64 P0, [R0+URZ], R3 ;  /* 0x00000003000085a7 */ /* 0x000ea400080010ff */
[----:B--2---:R-:W-:Y:S05]  /*9c80*/  @!P0 BRA `(.L_x_241) ;  /* 0xfffffffc00f08947 */ /* 0x004fea000383ffff */
[----:B------:R-:W-:Y:S05]  /*9c90*/  BRA `(.L_x_242) ;  /* 0xffffffa800507947 */ /* 0x000fea000383ffff */
.L_x_87:
[----:B------:R-:W-:-:S07]  /*9ca0*/  MOV R0, UR5 ;  /* 0x0000000500007c02 */ /* 0x000fce0008000f00 */
.L_x_243:
[----:B-1----:R1:W2:Y:S02]  /*9cb0*/  SYNCS.PHASECHK.TRANS64.TRYWAIT P0, [R0+URZ], R3 ;  /* 0x00000003000075a7 */ /* 0x0022a400080011ff */
[----:B--2---:R-:W-:Y:S05]  /*9cc0*/  @!P0 NANOSLEEP.SYNCS 0x989680 ;  /* 0x009896800000895d */ /* 0x004fea0003900000 */
[----:B------:R-:W2:Y:S02]  /*9cd0*/  @!P0 SYNCS.PHASECHK.TRANS64 P0, [R0+URZ], R3 ;  /* 0x00000003000085a7 */ /* 0x000ea400080010ff */
[----:B--2---:R-:W-:Y:S05]  /*9ce0*/  @!P0 BRA `(.L_x_243) ;  /* 0xfffffffc00f08947 */ /* 0x004fea000383ffff */
[----:B------:R-:W-:Y:S05]  /*9cf0*/  BRA `(.L_x_244) ;  /* 0xffffffa8005c7947 */ /* 0x000fea000383ffff */
.L_x_88:
[----:B------:R-:W-:-:S07]  /*9d00*/  MOV R0, UR5 ;  /* 0x0000000500007c02 */ /* 0x000fce0008000f00 */
.L_x_245:
[----:B-1----:R1:W2:Y:S02]  /*9d10*/  SYNCS.PHASECHK.TRANS64.TRYWAIT P0, [R0+URZ], R3 ;  /* 0x00000003000075a7 */ /* 0x0022a400080011ff */
[----:B--2---:R-:W-:Y:S05]  /*9d20*/  @!P0 NANOSLEEP.SYNCS 0x989680 ;  /* 0x009896800000895d */ /* 0x004fea0003900000 */
[----:B------:R-:W2:Y:S02]  /*9d30*/  @!P0 SYNCS.PHASECHK.TRANS64 P0, [R0+URZ], R3 ;  /* 0x00000003000085a7 */ /* 0x000ea400080010ff */
[----:B--2---:R-:W-:Y:S05]  /*9d40*/  @!P0 BRA `(.L_x_245) ;  /* 0xfffffffc00f08947 */ /* 0x004fea000383ffff */
[----:B------:R-:W-:Y:S05]  /*9d50*/  BRA `(.L_x_246) ;  /* 0xffffffa800687947 */ /* 0x000fea000383ffff */
.L_x_89:
[----:B------:R-:W-:-:S07]  /*9d60*/  MOV R0, UR5 ;  /* 0x0000000500007c02 */ /* 0x000fce0008000f00 */
.L_x_247:
[----:B-1----:R1:W2:Y:S02]  /*9d70*/  SYNCS.PHASECHK.TRANS64.TRYWAIT P0, [R0+URZ], R3 ;  /* 0x00000003000075a7 */ /* 0x0022a400080011ff */
[----:B--2---:R-:W-:Y:S05]  /*9d80*/  @!P0 NANOSLEEP.SYNCS 0x989680 ;  /* 0x009896800000895d */ /* 0x004fea0003900000 */
[----:B------:R-:W2:Y:S02]  /*9d90*/  @!P0 SYNCS.PHASECHK.TRANS64 P0, [R0+URZ], R3 ;  /* 0x00000003000085a7 */ /* 0x000ea400080010ff */
[----:B--2---:R-:W-:Y:S05]  /*9da0*/  @!P0 BRA `(.L_x_247) ;  /* 0xfffffffc00f08947 */ /* 0x004fea000383ffff */
[----:B------:R-:W-:Y:S05]  /*9db0*/  BRA `(.L_x_248) ;  /* 0xffffffa800747947 */ /* 0x000fea000383ffff */
.L_x_90:
[----:B------:R-:W-:-:S07]  /*9dc0*/  MOV R0, UR5 ;  /* 0x0000000500007c02 */ /* 0x000fce0008000f00 */
.L_x_249:
[----:B-1----:R1:W2:Y:S02]  /*9dd0*/  SYNCS.PHASECHK.TRANS64.TRYWAIT P0, [R0+URZ], R3 ;  /* 0x00000003000075a7 */ /* 0x0022a400080011ff */
[----:B--2---:R-:W-:Y:S05]  /*9de0*/  @!P0 NANOSLEEP.SYNCS 0x989680 ;  /* 0x009896800000895d */ /* 0x004fea0003900000 */
[----:B------:R-:W2:Y:S02]  /*9df0*/  @!P0 SYNCS.PHASECHK.TRANS64 P0, [R0+URZ], R3 ;  /* 0x00000003000085a7 */ /* 0x000ea400080010ff */
[----:B--2---:R-:W-:Y:S05]  /*9e00*/  @!P0 BRA `(.L_x_249) ;  /* 0xfffffffc00f08947 */ /* 0x004fea000383ffff */
[----:B------:R-:W-:Y:S05]  /*9e10*/  BRA `(.L_x_250) ;  /* 0xffffffa800807947 */ /* 0x000fea000383ffff */
.L_x_91:
[----:B------:R-:W-:-:S07]  /*9e20*/  MOV R0, UR5 ;  /* 0x0000000500007c02 */ /* 0x000fce0008000f00 */
.L_x_251:
[----:B-1----:R1:W2:Y:S02]  /*9e30*/  SYNCS.PHASECHK.TRANS64.TRYWAIT P0, [R0+URZ], R3 ;  /* 0x00000003000075a7 */ /* 0x0022a400080011ff */
[----:B--2---:R-:W-:Y:S05]  /*9e40*/  @!P0 NANOSLEEP.SYNCS 0x989680 ;  /* 0x009896800000895d */ /* 0x004fea0003900000 */
[----:B------:R-:W2:Y:S02]  /*9e50*/  @!P0 SYNCS.PHASECHK.TRANS64 P0, [R0+URZ], R3 ;  /* 0x00000003000085a7 */ /* 0x000ea400080010ff */
[----:B--2---:R-:W-:Y:S05]  /*9e60*/  @!P0 BRA `(.L_x_251) ;  /* 0xfffffffc00f08947 */ /* 0x004fea000383ffff */
[----:B------:R-:W-:Y:S05]  /*9e70*/  BRA `(.L_x_252) ;  /* 0xffffffa8008c7947 */ /* 0x000fea000383ffff */
.L_x_92:
[----:B------:R-:W-:-:S07]  /*9e80*/  MOV R0, UR5 ;  /* 0x0000000500007c02 */ /* 0x000fce0008000f00 */
.L_x_253:
[----:B-1----:R1:W2:Y:S02]  /*9e90*/  SYNCS.PHASECHK.TRANS64.TRYWAIT P0, [R0+URZ], R3 ;  /* 0x00000003000075a7 */ /* 0x0022a400080011ff */
[----:B--2---:R-:W-:Y:S05]  /*9ea0*/  @!P0 NANOSLEEP.SYNCS 0x989680 ;  /* 0x009896800000895d */ /* 0x004fea0003900000 */
[----:B------:R-:W2:Y:S02]  /*9eb0*/  @!P0 SYNCS.PHASECHK.TRANS64 P0, [R0+URZ], R3 ;  /* 0x00000003000085a7 */ /* 0x000ea400080010ff */
[----:B--2---:R-:W-:Y:S05]  /*9ec0*/  @!P0 BRA `(.L_x_253) ;  /* 0xfffffffc00f08947 */ /* 0x004fea000383ffff */
[----:B------:R-:W-:Y:S05]  /*9ed0*/  BRA `(.L_x_254) ;  /* 0xffffffa800987947 */ /* 0x000fea000383ffff */
.L_x_93:
[----:B------:R-:W-:-:S07]  /*9ee0*/  MOV R0, UR5 ;  /* 0x0000000500007c02 */ /* 0x000fce0008000f00 */
.L_x_255:
[----:B-1----:R1:W2:Y:S02]  /*9ef0*/  SYNCS.PHASECHK.TRANS64.TRYWAIT P0, [R0+URZ], R3 ;  /* 0x00000003000075a7 */ /* 0x0022a400080011ff */
[----:B--2---:R-:W-:Y:S05]  /*9f00*/  @!P0 NANOSLEEP.SYNCS 0x989680 ;  /* 0x009896800000895d */ /* 0x004fea0003900000 */
[----:B------:R-:W2:Y:S02]  /*9f10*/  @!P0 SYNCS.PHASECHK.TRANS64 P0, [R0+URZ], R3 ;  /* 0x00000003000085a7 */ /* 0x000ea400080010ff */
[----:B--2---:R-:W-:Y:S05]  /*9f20*/  @!P0 BRA `(.L_x_255) ;  /* 0xfffffffc00f08947 */ /* 0x004fea000383ffff */
[----:B------:R-:W-:Y:S05]  /*9f30*/  BRA `(.L_x_256) ;  /* 0xffffffa800a47947 */ /* 0x000fea000383ffff */
.L_x_94:
[----:B------:R-:W-:-:S07]  /*9f40*/  MOV R0, UR5 ;  /* 0x0000000500007c02 */ /* 0x000fce0008000f00 */
.L_x_257:
[----:B-1----:R1:W2:Y:S02]  /*9f50*/  SYNCS.PHASECHK.TRANS64.TRYWAIT P0, [R0+URZ], R3 ;  /* 0x00000003000075a7 */ /* 0x0022a400080011ff */
[----:B--2---:R-:W-:Y:S05]  /*9f60*/  @!P0 NANOSLEEP.SYNCS 0x989680 ;  /* 0x009896800000895d */ /* 0x004fea0003900000 */
[----:B------:R-:W2:Y:S02]  /*9f70*/  @!P0 SYNCS.PHASECHK.TRANS64 P0, [R0+URZ], R3 ;  /* 0x00000003000085a7 */ /* 0x000ea400080010ff */
[----:B--2---:R-:W-:Y:S05]  /*9f80*/  @!P0 BRA `(.L_x_257) ;  /* 0xfffffffc00f08947 */ /* 0x004fea000383ffff */
[----:B------:R-:W-:Y:S05]  /*9f90*/  BRA `(.L_x_258) ;  /* 0xffffffa800b07947 */ /* 0x000fea000383ffff */
.L_x_95:
[----:B------:R-:W-:-:S07]  /*9fa0*/  MOV R0, UR5 ;  /* 0x0000000500007c02 */ /* 0x000fce0008000f00 */
.L_x_259:
[----:B-1----:R1:W2:Y:S02]  /*9fb0*/  SYNCS.PHASECHK.TRANS64.TRYWAIT P0, [R0+URZ], R3 ;  /* 0x00000003000075a7 */ /* 0x0022a400080011ff */
[----:B--2---:R-:W-:Y:S05]  /*9fc0*/  @!P0 NANOSLEEP.SYNCS 0x989680 ;  /* 0x009896800000895d */ /* 0x004fea0003900000 */
[----:B------:R-:W2:Y:S02]  /*9fd0*/  @!P0 SYNCS.PHASECHK.TRANS64 P0, [R0+URZ], R3 ;  /* 0x00000003000085a7 */ /* 0x000ea400080010ff */
[----:B--2---:R-:W-:Y:S05]  /*9fe0*/  @!P0 BRA `(.L_x_259) ;  /* 0xfffffffc00f08947 */ /* 0x004fea000383ffff */
[----:B------:R-:W-:Y:S05]  /*9ff0*/  BRA `(.L_x_260) ;  /* 0xffffffa800bc7947 */ /* 0x000fea000383ffff */
.L_x_96:
[----:B------:R-:W-:-:S07]  /*a000*/  MOV R0, UR5 ;  /* 0x0000000500007c02 */ /* 0x000fce0008000f00 */
.L_x_261:
[----:B-1----:R1:W2:Y:S02]  /*a010*/  SYNCS.PHASECHK.TRANS64.TRYWAIT P0, [R0+URZ], R3 ;  /* 0x00000003000075a7 */ /* 0x0022a400080011ff */
[----:B--2---:R-:W-:Y:S05]  /*a020*/  @!P0 NANOSLEEP.SYNCS 0x989680 ;  /* 0x009896800000895d */ /* 0x004fea0003900000 */
[----:B------:R-:W2:Y:S02]  /*a030*/  @!P0 SYNCS.PHASECHK.TRANS64 P0, [R0+URZ], R3 ;  /* 0x00000003000085a7 */ /* 0x000ea400080010ff */
[----:B--2---:R-:W-:Y:S05]  /*a040*/  @!P0 BRA `(.L_x_261) ;  /* 0xfffffffc00f08947 */ /* 0x004fea000383ffff */
[----:B------:R-:W-:Y:S05]  /*a050*/  BRA `(.L_x_262) ;  /* 0xffffffa800c87947 */ /* 0x000fea000383ffff */
.L_x_99:
[----:B--2---:R2:W3:Y:S02]  /*a060*/  SYNCS.PHASECHK.TRANS64.TRYWAIT P0, [R2+URZ+0x3e0], R4 ;  /* 0x0003e004020075a7 */ /* 0x0044e400080011ff */
[----:B---3--:R-:W-:Y:S05]  /*a070*/  @!P0 NANOSLEEP.SYNCS 0x989680 ;  /* 0x009896800000895d */ /* 0x008fea0003900000 */
[----:B------:R-:W3:Y:S02]  /*a080*/  @!P0 SYNCS.PHASECHK.TRANS64 P0, [R2+URZ+0x3e0], R4 ;  /* 0x0003e004020085a7 */ /* 0x000ee400080010ff */
[----:B---3--:R-:W-:Y:S05]  /*a090*/  @!P0 BRA `(.L_x_99) ;  /* 0xfffffffc00f08947 */ /* 0x008fea000383ffff */
[----:B------:R-:W-:Y:S05]  /*a0a0*/  BRA `(.L_x_263) ;  /* 0xffffffac00247947 */ /* 0x000fea000383ffff */
.L_x_100:
[----:B------:R-:W-:-:S07]  /*a0b0*/  MOV R2, UR4 ;  /* 0x0000000400027c02 */ /* 0x000fce0008000f00 */
.L_x_264:
[----:B--2---:R2:W3:Y:S02]  /*a0c0*/  SYNCS.PHASECHK.TRANS64.TRYWAIT P0, [R2+URZ+0x390], R5 ;  /* 0x00039005020075a7 */ /* 0x0044e400080011ff */
[----:B---3--:R-:W-:Y:S05]  /*a0d0*/  @!P0 NANOSLEEP.SYNCS 0x989680 ;  /* 0x009896800000895d */ /* 0x008fea0003900000 */
[----:B------:R-:W3:Y:S02]  /*a0e0*/  @!P0 SYNCS.PHASECHK.TRANS64 P0, [R2+URZ+0x390], R5 ;  /* 0x00039005020085a7 */ /* 0x000ee400080010ff */
[----:B---3--:R-:W-:Y:S05]  /*a0f0*/  @!P0 BRA `(.L_x_264) ;  /* 0xfffffffc00f08947 */ /* 0x008fea000383ffff */
[----:B------:R-:W-:Y:S05]  /*a100*/  BRA `(.L_x_265) ;  /* 0xffffffac00347947 */ /* 0x000fea000383ffff */
.L_x_101:
[----:B--2---:R2:W3:Y:S02]  /*a110*/  SYNCS.PHASECHK.TRANS64.TRYWAIT P1, [R2+URZ+0x380], R4 ;  /* 0x00038004020075a7 */ /* 0x0044e400080211ff */
[----:B---3--:R-:W-:Y:S05]  /*a120*/  @!P1 NANOSLEEP.SYNCS 0x989680 ;  /* 0x009896800000995d */ /* 0x008fea0003900000 */
[----:B------:R-:W3:Y:S02]  /*a130*/  @!P1 SYNCS.PHASECHK.TRANS64 P1, [R2+URZ+0x380], R4 ;  /* 0x00038004020095a7 */ /* 0x000ee400080210ff */
[----:B---3--:R-:W-:Y:S05]  /*a140*/  @!P1 BRA `(.L_x_101) ;  /* 0xfffffffc00f09947 */ /* 0x008fea000383ffff */
[----:B------:R-:W-:Y:S05]  /*a150*/  BRA `(.L_x_266) ;  /* 0xffffffac00647947 */ /* 0x000fea000383ffff */
.L_x_104:
[----:B------:R-:W-:-:S07]  /*a160*/  MOV R0, UR4 ;  /* 0x0000000400007c02 */ /* 0x000fce0008000f00 */
.L_x_267:
[----:B--2---:R2:W3:Y:S02]  /*a170*/  SYNCS.PHASECHK.TRANS64.TRYWAIT P0, [R0+URZ+0x390], R2 ;  /* 0x00039002000075a7 */ /* 0x0044e400080011ff */
[----:B---3--:R-:W-:Y:S05]  /*a180*/  @!P0 NANOSLEEP.SYNCS 0x989680 ;  /* 0x009896800000895d */ /* 0x008fea0003900000 */
[----:B------:R-:W3:Y:S02]  /*a190*/  @!P0 SYNCS.PHASECHK.TRANS64 P0, [R0+URZ+0x390], R2 ;  /* 0x00039002000085a7 */ /* 0x000ee400080010ff */
[----:B---3--:R-:W-:Y:S05]  /*a1a0*/  @!P0 BRA `(.L_x_267) ;  /* 0xfffffffc00f08947 */ /* 0x008fea000383ffff */
[----:B------:R-:W-:Y:S05]  /*a1b0*/  BRA `(.L_x_103) ;  /* 0xffffffac00b87947 */ /* 0x000fea000383ffff */
.L_x_111:
[----:B-1----:R1:W2:Y:S02]  /*a1c0*/  SYNCS.PHASECHK.TRANS64.TRYWAIT P1, [R0+URZ+0x380], R2 ;  /* 0x00038002000075a7 */ /* 0x0022a400080211ff */
[----:B--2---:R-:W-:Y:S05]  /*a1d0*/  @!P1 NANOSLEEP.SYNCS 0x989680 ;  /* 0x009896800000995d */ /* 0x004fea0003900000 */
[----:B------:R-:W2:Y:S02]  /*a1e0*/  @!P1 SYNCS.PHASECHK.TRANS64 P1, [R0+URZ+0x380], R2 ;  /* 0x00038002000095a7 */ /* 0x000ea400080210ff */
[----:B--2---:R-:W-:Y:S05]  /*a1f0*/  @!P1 BRA `(.L_x_111) ;  /* 0xfffffffc00f09947 */ /* 0x004fea000383ffff */
[----:B------:R-:W-:Y:S05]  /*a200*/  BRA `(.L_x_268) ;  /* 0xffffffb400147947 */ /* 0x000fea000383ffff */
.L_x_112:
[----:B------:R-:W-:-:S07]  /*a210*/  MOV R2, UR19 ;  /* 0x0000001300027c02 */ /* 0x000fce0008000f00 */
.L_x_269:
[----:B-1----:R1:W2:Y:S02]  /*a220*/  SYNCS.PHASECHK.TRANS64.TRYWAIT P0, [R2+URZ+0x3c0], R0 ;  /* 0x0003c000020075a7 */ /* 0x0022a400080011ff */
[----:B--2---:R-:W-:Y:S05]  /*a230*/  @!P0 NANOSLEEP.SYNCS 0x989680 ;  /* 0x009896800000895d */ /* 0x004fea0003900000 */
[----:B------:R-:W2:Y:S02]  /*a240*/  @!P0 SYNCS.PHASECHK.TRANS64 P0, [R2+URZ+0x3c0], R0 ;  /* 0x0003c000020085a7 */ /* 0x000ea400080010ff */
[----:B--2---:R-:W-:Y:S05]  /*a250*/  @!P0 BRA `(.L_x_269) ;  /* 0xfffffffc00f08947 */ /* 0x004fea000383ffff */
[----:B------:R-:W-:Y:S05]  /*a260*/  BRA `(.L_x_270) ;  /* 0xffffffb400487947 */ /* 0x000fea000383ffff */
.L_x_115:
[----:B------:R-:W-:Y:S07]  /*a270*/  MOV R0, UR6 ;  /* 0x0000000600007c02 */ /* 0x000fee0008000f00 */
.L_x_271:
[----:B-1----:R1:W2:Y:S02]  /*a280*/  SYNCS.PHASECHK.TRANS64.TRYWAIT P0, [R0+URZ], R2 ;  /* 0x00000002000075a7 */ /* 0x0022a400080011ff */
[----:B--2---:R-:W-:Y:S05]  /*a290*/  @!P0 NANOSLEEP.SYNCS 0x989680 ;  /* 0x009896800000895d */ /* 0x004fea0003900000 */
[----:B------:R-:W2:Y:S02]  /*a2a0*/  @!P0 SYNCS.PHASECHK.TRANS64 P0, [R0+URZ], R2 ;  /* 0x00000002000085a7 */ /* 0x000ea400080010ff */
[----:B--2---:R-:W-:Y:S05]  /*a2b0*/  @!P0 BRA `(.L_x_271) ;  /* 0xfffffffc00f08947 */ /* 0x004fea000383ffff */
[----:B------:R-:W-:Y:S05]  /*a2c0*/  BRA `(.L_x_114) ;  /* 0xffffffb400807947 */ /* 0x000fea000383ffff */
.L_x_118:
[----:B------:R-:W-:-:S07]  /*a2d0*/  MOV R0, UR4 ;  /* 0x0000000400007c02 */ /* 0x000fce0008000f00 */
.L_x_272:
[----:B--2---:R2:W4:Y:S02]  /*a2e0*/  SYNCS.PHASECHK.TRANS64.TRYWAIT P0, [R0+URZ], R2 ;  /* 0x00000002000075a7 */ /* 0x00452400080011ff */
[----:B----4-:R-:W-:Y:S05]  /*a2f0*/  @!P0 NANOSLEEP.SYNCS 0x989680 ;  /* 0x009896800000895d */ /* 0x010fea0003900000 */
[----:B------:R-:W4:Y:S02]  /*a300*/  @!P0 SYNCS.PHASECHK.TRANS64 P0, [R0+URZ], R2 ;  /* 0x00000002000085a7 */ /* 0x000f2400080010ff */
[----:B----4-:R-:W-:Y:S05]  /*a310*/  @!P0 BRA `(.L_x_272) ;  /* 0xfffffffc00f08947 */ /* 0x010fea000383ffff */
[----:B------:R-:W-:Y:S05]  /*a320*/  BRA `(.L_x_273) ;  /* 0xffffffb800207947 */ /* 0x000fea000383ffff */
.L_x_119:
[----:B------:R-:W-:-:S07]  /*a330*/  MOV R0, UR5 ;  /* 0x0000000500007c02 */ /* 0x000fce0008000f00 */
.L_x_274:
[----:B-1----:R1:W2:Y:S02]  /*a340*/  SYNCS.PHASECHK.TRANS64.TRYWAIT P0, [R0+URZ], R3 ;  /* 0x00000003000075a7 */ /* 0x0022a400080011ff */
[----:B--2---:R-:W-:Y:S05]  /*a350*/  @!P0 NANOSLEEP.SYNCS 0x989680 ;  /* 0x009896800000895d */ /* 0x004fea0003900000 */
[----:B------:R-:W2:Y:S02]  /*a360*/  @!P0 SYNCS.PHASECHK.TRANS64 P0, [R0+URZ], R3 ;  /* 0x00000003000085a7 */ /* 0x000ea400080010ff */
[----:B--2---:R-:W-:Y:S05]  /*a370*/  @!P0 BRA `(.L_x_274) ;  /* 0xfffffffc00f08947 */ /* 0x004fea000383ffff */
[----:B------:R-:W-:Y:S05]  /*a380*/  BRA `(.L_x_275) ;  /* 0xffffffb8002c7947 */ /* 0x000fea000383ffff */
.L_x_120:
[----:B------:R-:W-:-:S07]  /*a390*/  MOV R0, UR5 ;  /* 0x0000000500007c02 */ /* 0x000fce0008000f00 */
.L_x_276:
[----:B-1----:R1:W2:Y:S02]  /*a3a0*/  SYNCS.PHASECHK.TRANS64.TRYWAIT P0, [R0+URZ], R3 ;  /* 0x00000003000075a7 */ /* 0x0022a400080011ff */
[----:B--2---:R-:W-:Y:S05]  /*a3b0*/  @!P0 NANOSLEEP.SYNCS 0x989680 ;  /* 0x009896800000895d */ /* 0x004fea0003900000 */
[----:B------:R-:W2:Y:S02]  /*a3c0*/  @!P0 SYNCS.PHASECHK.TRANS64 P0, [R0+URZ], R3 ;  /* 0x00000003000085a7 */ /* 0x000ea400080010ff */
[----:B--2---:R-:W-:Y:S05]  /*a3d0*/  @!P0 BRA `(.L_x_276) ;  /* 0xfffffffc00f08947 */ /* 0x004fea000383ffff */
[----:B------:R-:W-:Y:S05]  /*a3e0*/  BRA `(.L_x_277) ;  /* 0xffffffb800387947 */ /* 0x000fea000383ffff */
.L_x_121:
[----:B-1----:R-:W-:-:S07]  /*a3f0*/  MOV R0, UR4 ;  /* 0x0000000400007c02 */ /* 0x002fce0008000f00 */
.L_x_278:
[----:B-1----:R1:W2:Y:S02]  /*a400*/  SYNCS.PHASECHK.TRANS64.TRYWAIT P0, [R0+URZ], R2 ;  /* 0x00000002000075a7 */ /* 0x0022a400080011ff */
[----:B--2---:R-:W-:Y:S05]  /*a410*/  @!P0 NANOSLEEP.SYNCS 0x989680 ;  /* 0x009896800000895d */ /* 0x004fea0003900000 */
[----:B------:R-:W2:Y:S02]  /*a420*/  @!P0 SYNCS.PHASECHK.TRANS64 P0, [R0+URZ], R2 ;  /* 0x00000002000085a7 */ /* 0x000ea400080010ff */
[----:B--2---:R-:W-:Y:S05]  /*a430*/  @!P0 BRA `(.L_x_278) ;  /* 0xfffffffc00f08947 */ /* 0x004fea000383ffff */
[----:B------:R-:W-:Y:S05]  /*a440*/  BRA `(.L_x_279) ;  /* 0xffffffb800447947 */ /* 0x000fea000383ffff */
.L_x_126:
[----:B--2---:R2:W3:Y:S02]  /*a450*/  SYNCS.PHASECHK.TRANS64.TRYWAIT P0, [R8+URZ+0x380], R0 ;  /* 0x00038000080075a7 */ /* 0x0044e400080011ff */
[----:B---3--:R-:W-:Y:S05]  /*a460*/  @!P0 NANOSLEEP.SYNCS 0x989680 ;  /* 0x009896800000895d */ /* 0x008fea0003900000 */
[----:B------:R-:W3:Y:S02]  /*a470*/  @!P0 SYNCS.PHASECHK.TRANS64 P0, [R8+URZ+0x380], R0 ;  /* 0x00038000080085a7 */ /* 0x000ee400080010ff */
[----:B---3--:R-:W-:Y:S05]  /*a480*/  @!P0 BRA `(.L_x_126) ;  /* 0xfffffffc00f08947 */ /* 0x008fea000383ffff */
[----:B------:R-:W-:Y:S05]  /*a490*/  BRA `(.L_x_280) ;  /* 0xffffffbc006c7947 */ /* 0x000fea000383ffff */
.L_x_129:
[----:B--2---:R-:W-:Y:S07]  /*a4a0*/  MOV R0, UR17 ;  /* 0x0000001100007c02 */ /* 0x004fee0008000f00 */
.L_x_281:
[----:B--2---:R2:W3:Y:S02]  /*a4b0*/  SYNCS.PHASECHK.TRANS64.TRYWAIT P1, [R0+URZ+0x378], R4 ;  /* 0x00037804000075a7 */ /* 0x0044e400080211ff */
[----:B---3--:R-:W-:Y:S05]  /*a4c0*/  @!P1 NANOSLEEP.SYNCS 0x989680 ;  /* 0x009896800000995d */ /* 0x008fea0003900000 */
[----:B------:R-:W3:Y:S02]  /*a4d0*/  @!P1 SYNCS.PHASECHK.TRANS64 P1, [R0+URZ+0x378], R4 ;  /* 0x00037804000095a7 */ /* 0x000ee400080210ff */
[----:B---3--:R-:W-:Y:S05]  /*a4e0*/  @!P1 BRA `(.L_x_281) ;  /* 0xfffffffc00f09947 */ /* 0x008fea000383ffff */
[----:B------:R-:W-:Y:S05]  /*a4f0*/  BRA `(.L_x_128) ;  /* 0xffffffc000e07947 */ /* 0x000fea000383ffff */
.L_x_132:
[----:B--2---:R-:W-:Y:S07]  /*a500*/  MOV R0, UR17 ;  /* 0x0000001100007c02 */ /* 0x004fee0008000f00 */
.L_x_282:
[----:B--2---:R2:W3:Y:S02]  /*a510*/  SYNCS.PHASECHK.TRANS64.TRYWAIT P0, [R0+URZ+0x368], R2 ;  /* 0x00036802000075a7 */ /* 0x0044e400080011ff */
[----:B---3--:R-:W-:Y:S05]  /*a520*/  @!P0 NANOSLEEP.SYNCS 0x989680 ;  /* 0x009896800000895d */ /* 0x008fea0003900000 */
[----:B------:R-:W3:Y:S02]  /*a530*/  @!P0 SYNCS.PHASECHK.TRANS64 P0, [R0+URZ+0x368], R2 ;  /* 0x00036802000085a7 */ /* 0x000ee400080010ff */
[----:B---3--:R-:W-:Y:S05]  /*a540*/  @!P0 BRA `(.L_x_282) ;  /* 0xfffffffc00f08947 */ /* 0x008fea000383ffff */
[----:B------:R-:W-:Y:S05]  /*a550*/  BRA `(.L_x_283) ;  /* 0xffffffc400347947 */ /* 0x000fea000383ffff */
.L_x_135:
[----:B---3--:R3:W1:Y:S02]  /*a560*/  SYNCS.PHASECHK.TRANS64.TRYWAIT P0, [R3+URZ+0x380], R0 ;  /* 0x00038000030075a7 */ /* 0x00866400080011ff */
[----:B-1----:R-:W-:Y:S05]  /*a570*/  @!P0 NANOSLEEP.SYNCS 0x989680 ;  /* 0x009896800000895d */ /* 0x002fea0003900000 */
[----:B------:R-:W1:Y:S02]  /*a580*/  @!P0 SYNCS.PHASECHK.TRANS64 P0, [R3+URZ+0x380], R0 ;  /* 0x00038000030085a7 */ /* 0x000e6400080010ff */
[----:B-1----:R-:W-:Y:S05]  /*a590*/  @!P0 BRA `(.L_x_135) ;  /* 0xfffffffc00f08947 */ /* 0x002fea000383ffff */
[----:B------:R-:W-:Y:S05]  /*a5a0*/  BRA `(.L_x_284) ;  /* 0xffffffc8007c7947 */ /* 0x000fea000383ffff */
.L_x_146:
[----:B-1----:R-:W-:Y:S04]  /*a5b0*/  MOV R0, UR44 ;  /* 0x0000002c00007c02 */ /* 0x002fe80008000f00 */
[----:B------:R1:W2:Y:S03]  /*a5c0*/  SYNCS.PHASECHK.TRANS64.TRYWAIT P1, [R0+URZ+0x360], R4 ;  /* 0x00036004000075a7 */ /* 0x0002a600080211ff */
[----:B--2---:R-:W-:Y:S05]  /*a5d0*/  @!P1 NANOSLEEP.SYNCS 0x989680 ;  /* 0x009896800000995d */ /* 0x004fea0003900000 */
[----:B------:R-:W2:Y:S02]  /*a5e0*/  @!P1 SYNCS.PHASECHK.TRANS64 P1, [R0+URZ+0x360], R4 ;  /* 0x00036004000095a7 */ /* 0x000ea400080210ff */
[----:B--2---:R-:W-:Y:S05]  /*a5f0*/  @!P1 BRA `(.L_x_146) ;  /* 0xfffffffc00ec9947 */ /* 0x004fea000383ffff */
[----:B------:R-:W-:Y:S05]  /*a600*/  BRA `(.L_x_145) ;  /* 0xffffffd400cc7947 */ /* 0x000fea000383ffff */
.L_x_148:
[----:B------:R1:W1:Y:S02]  /*a610*/  SYNCS.PHASECHK.TRANS64.TRYWAIT P1, [R16+URZ+0x3a0], R3 ;  /* 0x0003a003100075a7 */ /* 0x00026400080211ff */
[----:B-1----:R-:W-:Y:S05]  /*a620*/  @!P1 NANOSLEEP.SYNCS 0x989680 ;  /* 0x009896800000995d */ /* 0x002fea0003900000 */
[----:B------:R-:W1:Y:S02]  /*a630*/  @!P1 SYNCS.PHASECHK.TRANS64 P1, [R16+URZ+0x3a0], R3 ;  /* 0x0003a003100095a7 */ /* 0x000e6400080210ff */
[----:B-1----:R-:W-:Y:S05]  /*a640*/  @!P1 BRA `(.L_x_148) ;  /* 0xfffffffc00f09947 */ /* 0x002fea000383ffff */
[----:B------:R-:W-:Y:S05]  /*a650*/  BRA `(.L_x_147) ;  /* 0xffffffd800087947 */ /* 0x000fea000383ffff */
        .weak           $__internal_0_$__cuda_sm10x_tcgen05_guardrail_trap_col_being_dealloced_not_returned_by_alloc
        .type           $__internal_0_$__cuda_sm10x_tcgen05_guardrail_trap_col_being_dealloced_not_returned_by_alloc,@function
        .size           $__internal_0_$__cuda_sm10x_tcgen05_guardrail_trap_col_being_dealloced_not_returned_by_alloc,($__internal_1_$__cuda_sm10x_tcgen05_guardrail_trap_phase_invalid_during_alloc - $__internal_0_$__cuda_sm10x_tcgen05_guardrail_trap_col_being_dealloced_not_returned_by_alloc)
$__internal_0_$__cuda_sm10x_tcgen05_guardrail_trap_col_being_dealloced_not_returned_by_alloc:
[----:B------:R-:W-:Y:S05]  /*a660*/  BPT.TRAP 0x1 ;  /* 0x000000040000795c */ /* 0x000fea0000300000 */
[----:B------:R-:W-:-:S04]  /*a670*/  HFMA2 R3, -RZ, RZ, 0, 0 ;  /* 0x00000000ff037431 */ /* 0x000fc800000001ff */
[----:B------:R-:W-:Y:S05]  /*a680*/  RET.REL.NODEC R2 `(_ZN7cutlass13device_kernelINS_4gemm6kernel13GemmUniversalIN4cute5tupleIJiiiiEEENS1_10collective13CollectiveMmaINS1_35MainloopSm100TmaUmmaWarpSpecializedILi54ELi2ELi4ENS5_IJNS4_1CILi8EEENSA_ILi1EEESC_EEEEENS5_IJNSA_ILi64EEESF_NSA_ILi32EEEEEEaNS5_IJlSC_lEEEaSI_NS4_8TiledMMAINS4_8MMA_AtomIJNS4_15SM100_MMA_S8_SSIaaiLi64ELi64ELNS4_4UMMA5MajorE0ELSN_0ELNSM_8SaturateE0EEEEEENS4_6LayoutINS5_IJSC_SC_SC_EEENS5_IJNSA_ILi0EEEST_ST_EEEEENS5_IJNS4_10UnderscoreESW_SW_EEEEENS4_13SM90_TMA_LOADENS4_14ComposedLayoutINS4_7SwizzleILi1ELi4ELi3EEENS4_18smem_ptr_flag_bitsILi8EEENSR_INS5_IJSB_SG_EEENS5_IJSG_SC_EEEEEEEvNS4_8identityENS4_23SM90_TMA_LOAD_MULTICASTES18_vS19_EENS_8epilogue10collective18CollectiveEpilogueINS1C_23Sm100TmaWarpSpecializedILi1ELi1ELi32ELb0ELb0EEEJSH_NS5_IJNSR_ISF_SC_EES1H_EEEaSI_aSI_NS1C_6fusion15FusionCallbacksIS1G_NS1J_17LinearCombinationIaiaiLNS_15FloatRoundStyleE2EEESH_S1I_JEEENS4_5SM1004TMEM4LOAD26SM100_TMEM_LOAD_16dp32b32xESZ_NS10_INS11_ILi2ELi4ELi3EEES14_NSR_INS5_IJSB_SF_EEENS5_IJSF_SC_EEEEEEENS4_39AutoVectorizingCopyWithAssumedAlignmentILi128EEENS4_14SM90_TMA_STOREES1X_S1Z_S1Z_EEEvvEEEEvNT_6ParamsE) ;  /* 0xffffff58025c7950 */ /* 0x000fea0003c3ffff */
        .weak           $__internal_1_$__cuda_sm10x_tcgen05_guardrail_trap_phase_invalid_during_alloc
        .type           $__internal_1_$__cuda_sm10x_tcgen05_guardrail_trap_phase_invalid_during_alloc,@function
        .size           $__internal_1_$__cuda_sm10x_tcgen05_guardrail_trap_phase_invalid_during_alloc,($__internal_2_$__cuda_sm10x_tcgen05_guardrail_trap_unallocated_columns_being_dealloced - $__internal_1_$__cuda_sm10x_tcgen05_guardrail_trap_phase_invalid_during_alloc)
$__internal_1_$__cuda_sm10x_tcgen05_guardrail_trap_phase_invalid_during_alloc:
[----:B------:R-:W-:Y:S05]  /*a690*/  BPT.TRAP 0x1 ;  /* 0x000000040000795c */ /* 0x000fea0000300000 */
[----:B------:R-:W-:-:S04]  /*a6a0*/  MOV R5, 0x0 ;  /* 0x0000000000057802 */ /* 0x000fc80000000f00 */
[----:B------:R-:W-:Y:S05]  /*a6b0*/  RET.REL.NODEC R4 `(_ZN7cutlass13device_kernelINS_4gemm6kernel13GemmUniversalIN4cute5tupleIJiiiiEEENS1_10collective13CollectiveMmaINS1_35MainloopSm100TmaUmmaWarpSpecializedILi54ELi2ELi4ENS5_IJNS4_1CILi8EEENSA_ILi1EEESC_EEEEENS5_IJNSA_ILi64EEESF_NSA_ILi32EEEEEEaNS5_IJlSC_lEEEaSI_NS4_8TiledMMAINS4_8MMA_AtomIJNS4_15SM100_MMA_S8_SSIaaiLi64ELi64ELNS4_4UMMA5MajorE0ELSN_0ELNSM_8SaturateE0EEEEEENS4_6LayoutINS5_IJSC_SC_SC_EEENS5_IJNSA_ILi0EEEST_ST_EEEEENS5_IJNS4_10UnderscoreESW_SW_EEEEENS4_13SM90_TMA_LOADENS4_14ComposedLayoutINS4_7SwizzleILi1ELi4ELi3EEENS4_18smem_ptr_flag_bitsILi8EEENSR_INS5_IJSB_SG_EEENS5_IJSG_SC_EEEEEEEvNS4_8identityENS4_23SM90_TMA_LOAD_MULTICASTES18_vS19_EENS_8epilogue10collective18CollectiveEpilogueINS1C_23Sm100TmaWarpSpecializedILi1ELi1ELi32ELb0ELb0EEEJSH_NS5_IJNSR_ISF_SC_EES1H_EEEaSI_aSI_NS1C_6fusion15FusionCallbacksIS1G_NS1J_17LinearCombinationIaiaiLNS_15FloatRoundStyleE2EEESH_S1I_JEEENS4_5SM1004TMEM4LOAD26SM100_TMEM_LOAD_16dp32b32xESZ_NS10_INS11_ILi2ELi4ELi3EEES14_NSR_INS5_IJSB_SF_EEENS5_IJSF_SC_EEEEEEENS4_39AutoVectorizingCopyWithAssumedAlignmentILi128EEENS4_14SM90_TMA_STOREES1X_S1Z_S1Z_EEEvvEEEEvNT_6ParamsE) ;  /* 0xffffff5804507950 */ /* 0x000fea0003c3ffff */
        .weak           $__internal_2_$__cuda_sm10x_tcgen05_guardrail_trap_unallocated_columns_being_dealloced
        .type           $__internal_2_$__cuda_sm10x_tcgen05_guardrail_trap_unallocated_columns_being_dealloced,@function
        .size           $__internal_2_$__cuda_sm10x_tcgen05_guardrail_trap_unallocated_columns_being_dealloced,(.L_x_286 - $__internal_2_$__cuda_sm10x_tcgen05_guardrail_trap_unallocated_columns_being_dealloced)
$__internal_2_$__cuda_sm10x_tcgen05_guardrail_trap_unallocated_columns_being_dealloced:
[----:B------:R-:W-:Y:S05]  /*a6c0*/  BPT.TRAP 0x1 ;  /* 0x000000040000795c */ /* 0x000fea0000300000 */
[----:B------:R-:W-:-:S04]  /*a6d0*/  HFMA2 R3, -RZ, RZ, 0, 0 ;  /* 0x00000000ff037431 */ /* 0x000fc800000001ff */
[----:B------:R-:W-:Y:S05]  /*a6e0*/  RET.REL.NODEC R2 `(_ZN7cutlass13device_kernelINS_4gemm6kernel13GemmUniversalIN4cute5tupleIJiiiiEEENS1_10collective13CollectiveMmaINS1_35MainloopSm100TmaUmmaWarpSpecializedILi54ELi2ELi4ENS5_IJNS4_1CILi8EEENSA_ILi1EEESC_EEEEENS5_IJNSA_ILi64EEESF_NSA_ILi32EEEEEEaNS5_IJlSC_lEEEaSI_NS4_8TiledMMAINS4_8MMA_AtomIJNS4_15SM100_MMA_S8_SSIaaiLi64ELi64ELNS4_4UMMA5MajorE0ELSN_0ELNSM_8SaturateE0EEEEEENS4_6LayoutINS5_IJSC_SC_SC_EEENS5_IJNSA_ILi0EEEST_ST_EEEEENS5_IJNS4_10UnderscoreESW_SW_EEEEENS4_13SM90_TMA_LOADENS4_14ComposedLayoutINS4_7SwizzleILi1ELi4ELi3EEENS4_18smem_ptr_flag_bitsILi8EEENSR_INS5_IJSB_SG_EEENS5_IJSG_SC_EEEEEEEvNS4_8identityENS4_23SM90_TMA_LOAD_MULTICASTES18_vS19_EENS_8epilogue10collective18CollectiveEpilogueINS1C_23Sm100TmaWarpSpecializedILi1ELi1ELi32ELb0ELb0EEEJSH_NS5_IJNSR_ISF_SC_EES1H_EEEaSI_aSI_NS1C_6fusion15FusionCallbacksIS1G_NS1J_17LinearCombinationIaiaiLNS_15FloatRoundStyleE2EEESH_S1I_JEEENS4_5SM1004TMEM4LOAD26SM100_TMEM_LOAD_16dp32b32xESZ_NS10_INS11_ILi2ELi4ELi3EEES14_NSR_INS5_IJSB_SF_EEENS5_IJSF_SC_EEEEEEENS4_39AutoVectorizingCopyWithAssumedAlignmentILi128EEENS4_14SM90_TMA_STOREES1X_S1Z_S1Z_EEEvvEEEEvNT_6ParamsE) ;  /* 0xffffff5802447950 */ /* 0x000fea0003c3ffff */
.L_x_285:
[----:B------:R-:W-:-:S00]  /*a6f0*/  BRA `(.L_x_285) ;  /* 0xfffffffc00fc7947 */ /* 0x000fc0000383ffff */
[----:B------:R-:W-:-:S00]  /*a700*/  NOP ;  /* 0x0000000000007918 */ /* 0x000fc00000000000 */
[----:B------:R-:W-:-:S00]  /*a710*/  NOP ;  /* 0x0000000000007918 */ /* 0x000fc00000000000 */
[----:B------:R-:W-:-:S00]  /*a720*/  NOP ;  /* 0x0000000000007918 */ /* 0x000fc00000000000 */
[----:B------:R-:W-:-:S00]  /*a730*/  NOP ;  /* 0x0000000000007918 */ /* 0x000fc00000000000 */
[----:B------:R-:W-:-:S00]  /*a740*/  NOP ;  /* 0x0000000000007918 */ /* 0x000fc00000000000 */
[----:B------:R-:W-:-:S00]  /*a750*/  NOP ;  /* 0x0000000000007918 */ /* 0x000fc00000000000 */
[----:B------:R-:W-:-:S00]  /*a760*/  NOP ;  /* 0x0000000000007918 */ /* 0x000fc00000000000 */
[----:B------:R-:W-:-:S00]  /*a770*/  NOP ;  /* 0x0000000000007918 */ /* 0x000fc00000000000 */
.L_x_286:


//--------------------- .nv.global.init           --------------------------
	.section	.nv.global.init,"aw",@progbits
.nv.global.init:
	.type		$str$27,@object
	.size		$str$27,($str$28 - $str$27)
$str$27:
        /*0000*/ 	.byte	0x28, 0x61, 0x64, 0x64, 0x72, 0x65, 0x73, 0x73, 0x20, 0x26, 0x20, 0x6d, 0x61, 0x73, 0x6b, 0x29
        /*0010*/ 	.byte	0x20, 0x3d, 0x3d, 0x20, 0x30, 0x00
	.type		$str$28,@object
	.size		$str$28,($str$26 - $str$28)
$str$28:
        /*0016*/ 	.byte	0x2f, 0x74, 0x6d, 0x70, 0x2f, 0x63, 0x75, 0x74, 0x6c, 0x61, 0x73, 0x73, 0x5f, 0x73, 0x77, 0x65
        /*0026*/ 	.byte	0x65, 0x70, 0x5f, 0x73, 0x72, 0x63, 0x2f, 0x69, 0x6e, 0x63, 0x6c, 0x75, 0x64, 0x65, 0x2f, 0x63
        /*0036*/ 	.byte	0x75, 0x74, 0x65, 0x2f, 0x70, 0x6f, 0x69, 0x6e, 0x74, 0x65, 0x72, 0x5f, 0x66, 0x6c, 0x61, 0x67
        /*0046*/ 	.byte	0x67, 0x65, 0x64, 0x2e, 0x68, 0x70, 0x70, 0x00
	.type		$str$26,@object
	.size		$str$26,($str$25 - $str$26)
$str$26:
        /*004e*/ 	.byte	0x2f, 0x74, 0x6d, 0x70, 0x2f, 0x63, 0x75, 0x74, 0x6c, 0x61, 0x73, 0x73, 0x5f, 0x73, 0x77, 0x65
        /*005e*/ 	.byte	0x65, 0x70, 0x5f, 0x73, 0x72, 0x63, 0x2f, 0x69, 0x6e, 0x63, 0x6c, 0x75, 0x64, 0x65, 0x2f, 0x63
        /*006e*/ 	.byte	0x75, 0x74, 0x65, 0x2f, 0x61, 0x74, 0x6f, 0x6d, 0x2f, 0x63, 0x6f, 0x70, 0x79, 0x5f, 0x74, 0x72
        /*007e*/ 	.byte	0x61, 0x69, 0x74, 0x73, 0x5f, 0x73, 0x6d, 0x31, 0x30, 0x30, 0x2e, 0x68, 0x70, 0x70, 0x00
	.type		$str$25,@object
	.size		$str$25,(__unnamed_1 - $str$25)
$str$25:
        /*008d*/ 	.byte	0x28, 0x28, 0x75, 0x69, 0x6e, 0x74, 0x33, 0x32, 0x5f, 0x74, 0x28, 0x74, 0x68, 0x72, 0x65, 0x61
        /*009d*/ 	.byte	0x64, 0x49, 0x64, 0x78, 0x2e, 0x78, 0x29, 0x20, 0x2f, 0x20, 0x33, 0x32, 0x29, 0x20, 0x25, 0x20
        /*00ad*/ 	.byte	0x34, 0x29, 0x20, 0x3d, 0x3d, 0x20, 0x28, 0x28, 0x28, 0x74, 0x6d, 0x65, 0x6d, 0x5f, 0x61, 0x64
        /*00bd*/ 	.byte	0x64, 0x72, 0x20, 0x3e, 0x3e, 0x20, 0x31, 0x36, 0x29, 0x20, 0x2f, 0x20, 0x33, 0x32, 0x29, 0x20
        /*00cd*/ 	.byte	0x25, 0x20, 0x34, 0x29, 0x00
	.type		__unnamed_1,@object
	.size		__unnamed_1,(__unnamed_2 - __unnamed_1)
__unnamed_1:
        /*00d2*/ 	.byte	0x61, 0x75, 0x74, 0x6f, 0x20, 0x63, 0x75, 0x74, 0x65, 0x3a, 0x3a, 0x61, 0x73, 0x5f, 0x70, 0x6f
        /* <DEDUP_REMOVED lines=24> */
        /*0262*/ 	.byte	0x00
	.type		__unnamed_2,@object
	.size		__unnamed_2,(.L_2 - __unnamed_2)
__unnamed_2:
        /* <DEDUP_REMOVED lines=41> */
.L_2:


//--------------------- .nv.shared._ZN7cutlass13device_kernelINS_4gemm6kernel13GemmUniversalIN4cute5tupleIJiiiiEEENS1_10collective13CollectiveMmaINS1_35MainloopSm100TmaUmmaWarpSpecializedILi54ELi2ELi4ENS5_IJNS4_1CILi8EEENSA_ILi1EEESC_EEEEENS5_IJNSA_ILi64EEESF_NSA_ILi32EEEEEEaNS5_IJlSC_lEEEaSI_NS4_8TiledMMAINS4_8MMA_AtomIJNS4_15SM100_MMA_S8_SSIaaiLi64ELi64ELNS4_4UMMA5MajorE0ELSN_0ELNSM_8SaturateE0EEEEEENS4_6LayoutINS5_IJSC_SC_SC_EEENS5_IJNSA_ILi0EEEST_ST_EEEEENS5_IJNS4_10UnderscoreESW_SW_EEEEENS4_13SM90_TMA_LOADENS4_14ComposedLayoutINS4_7SwizzleILi1ELi4ELi3EEENS4_18smem_ptr_flag_bitsILi8EEENSR_INS5_IJSB_SG_EEENS5_IJSG_SC_EEEEEEEvNS4_8identityENS4_23SM90_TMA_LOAD_MULTICASTES18_vS19_EENS_8epilogue10collective18CollectiveEpilogueINS1C_23Sm100TmaWarpSpecializedILi1ELi1ELi32ELb0ELb0EEEJSH_NS5_IJNSR_ISF_SC_EES1H_EEEaSI_aSI_NS1C_6fusion15FusionCallbacksIS1G_NS1J_17LinearCombinationIaiaiLNS_15FloatRoundStyleE2EEESH_S1I_JEEENS4_5SM1004TMEM4LOAD26SM100_TMEM_LOAD_16dp32b32xESZ_NS10_INS11_ILi2ELi4ELi3EEES14_NSR_INS5_IJSB_SF_EEENS5_IJSF_SC_EEEEEEENS4_39AutoVectorizingCopyWithAssumedAlignmentILi128EEENS4_14SM90_TMA_STOREES1X_S1Z_S1Z_EEEvvEEEEvNT_6ParamsE --------------------------
	.section	.nv.shared._ZN7cutlass13device_kernelINS_4gemm6kernel13GemmUniversalIN4cute5tupleIJiiiiEEENS1_10collective13CollectiveMmaINS1_35MainloopSm100TmaUmmaWarpSpecializedILi54ELi2ELi4ENS5_IJNS4_1CILi8EEENSA_ILi1EEESC_EEEEENS5_IJNSA_ILi64EEESF_NSA_ILi32EEEEEEaNS5_IJlSC_lEEEaSI_NS4_8TiledMMAINS4_8MMA_AtomIJNS4_15SM100_MMA_S8_SSIaaiLi64ELi64ELNS4_4UMMA5MajorE0ELSN_0ELNSM_8SaturateE0EEEEEENS4_6LayoutINS5_IJSC_SC_SC_EEENS5_IJNSA_ILi0EEEST_ST_EEEEENS5_IJNS4_10UnderscoreESW_SW_EEEEENS4_13SM90_TMA_LOADENS4_14ComposedLayoutINS4_7SwizzleILi1ELi4ELi3EEENS4_18smem_ptr_flag_bitsILi8EEENSR_INS5_IJSB_SG_EEENS5_IJSG_SC_EEEEEEEvNS4_8identityENS4_23SM90_TMA_LOAD_MULTICASTES18_vS19_EENS_8epilogue10collective18CollectiveEpilogueINS1C_23Sm100TmaWarpSpecializedILi1ELi1ELi32ELb0ELb0EEEJSH_NS5_IJNSR_ISF_SC_EES1H_EEEaSI_aSI_NS1C_6fusion15FusionCallbacksIS1G_NS1J_17LinearCombinationIaiaiLNS_15FloatRoundStyleE2EEESH_S1I_JEEENS4_5SM1004TMEM4LOAD26SM100_TMEM_LOAD_16dp32b32xESZ_NS10_INS11_ILi2ELi4ELi3EEES14_NSR_INS5_IJSB_SF_EEENS5_IJSF_SC_EEEEEEENS4_39AutoVectorizingCopyWithAssumedAlignmentILi128EEENS4_14SM90_TMA_STOREES1X_S1Z_S1Z_EEEvvEEEEvNT_6ParamsE,"aw",@nobits
	.sectionflags	@""
	.align	16
	.zero		1024


//--------------------- .nv.shared.reserved.0     --------------------------
	.section	.nv.shared.reserved.0,"aw",@nobits
	.weak		__nv_reservedSMEM_offset_0_alias
	.size		__nv_reservedSMEM_offset_0_alias, 0, 64
	.other		__nv_reservedSMEM_offset_0_alias,@"STO_CUDA_RESERVED_SHARED STV_DEFAULT"
__nv_reservedSMEM_offset_0_alias:
	.zero		0
.nv.shared.reserved.0:
	.zero		64
	.weak		__nv_reservedSMEM_tcgen05_partition
	.type		__nv_reservedSMEM_tcgen05_partition,@object
	.size		__nv_reservedSMEM_tcgen05_partition,(.L_0 - __nv_reservedSMEM_tcgen05_partition)
__nv_reservedSMEM_tcgen05_partition:
	.zero		32
.L_0:


//--------------------- .nv.global                --------------------------
	.section	.nv.global,"aw",@nobits
.nv.global:
	.type		_ZN40_INTERNAL_3c3155b0_4_k_cu_4854f9d4_259604cute1_E,@object
	.size		_ZN40_INTERNAL_3c3155b0_4_k_cu_4854f9d4_259604cute1_E,(_ZN40_INTERNAL_3c3155b0_4_k_cu_4854f9d4_259604cuda3std3__45__cpo6cbeginE - _ZN40_INTERNAL_3c3155b0_4_k_cu_4854f9d4_259604cute1_E)
_ZN40_INTERNAL_3c3155b0_4_k_cu_4854f9d4_259604cute1_E:
	.zero		1
	.type		_ZN40_INTERNAL_3c3155b0_4_k_cu_4854f9d4_259604cuda3std3__45__cpo6cbeginE,@object
	.size		_ZN40_INTERNAL_3c3155b0_4_k_cu_4854f9d4_259604cuda3std3__45__cpo6cbeginE,(_ZN40_INTERNAL_3c3155b0_4_k_cu_4854f9d4_259604cuda3std3__48in_placeE - _ZN40_INTERNAL_3c3155b0_4_k_cu_4854f9d4_259604cuda3std3__45__cpo6cbeginE)
_ZN40_INTERNAL_3c3155b0_4_k_cu_4854f9d4_259604cuda3std3__45__cpo6cbeginE:
	.zero		1
	.type		_ZN40_INTERNAL_3c3155b0_4_k_cu_4854f9d4_259604cuda3std3__48in_placeE,@object
	.size		_ZN40_INTERNAL_3c3155b0_4_k_cu_4854f9d4_259604cuda3std3__48in_placeE,(_ZN40_INTERNAL_3c3155b0_4_k_cu_4854f9d4_259604cuda3std6ranges3__45__cpo9iter_moveE - _ZN40_INTERNAL_3c3155b0_4_k_cu_4854f9d4_259604cuda3std3__48in_placeE)
_ZN40_INTERNAL_3c3155b0_4_k_cu_4854f9d4_259604cuda3std3__48in_placeE:
	.zero		1
	.type		_ZN40_INTERNAL_3c3155b0_4_k_cu_4854f9d4_259604cuda3std6ranges3__45__cpo9iter_moveE,@object
	.size		_ZN40_INTERNAL_3c3155b0_4_k_cu_4854f9d4_259604cuda3std6ranges3__45__cpo9iter_moveE,(_ZN40_INTERNAL_3c3155b0_4_k_cu_4854f9d4_259604cuda3std3__45__cpo5beginE - _ZN40_INTERNAL_3c3155b0_4_k_cu_4854f9d4_259604cuda3std6ranges3__45__cpo9iter_moveE)
_ZN40_INTERNAL_3c3155b0_4_k_cu_4854f9d4_259604cuda3std6ranges3__45__cpo9iter_moveE:
	.zero		1
	.type		_ZN40_INTERNAL_3c3155b0_4_k_cu_4854f9d4_259604cuda3std3__45__cpo5beginE,@object
	.size		_ZN40_INTERNAL_3c3155b0_4_k_cu_4854f9d4_259604cuda3std3__45__cpo5beginE,(_ZN40_INTERNAL_3c3155b0_4_k_cu_4854f9d4_259604cuda3std3__442_GLOBAL__N__3c3155b0_4_k_cu_4854f9d4_259606ignoreE - _ZN40_INTERNAL_3c3155b0_4_k_cu_4854f9d4_259604cuda3std3__45__cpo5beginE)
_ZN40_INTERNAL_3c3155b0_4_k_cu_4854f9d4_259604cuda3std3__45__cpo5beginE:
	.zero		1
	.type		_ZN40_INTERNAL_3c3155b0_4_k_cu_4854f9d4_259604cuda3std3__442_GLOBAL__N__3c3155b0_4_k_cu_4854f9d4_259606ignoreE,@object
	.size		_ZN40_INTERNAL_3c3155b0_4_k_cu_4854f9d4_259604cuda3std3__442_GLOBAL__N__3c3155b0_4_k_cu_4854f9d4_259606ignoreE,(_ZN40_INTERNAL_3c3155b0_4_k_cu_4854f9d4_259604cute7productE - _ZN40_INTERNAL_3c3155b0_4_k_cu_4854f9d4_259604cuda3std3__442_GLOBAL__N__3c3155b0_4_k_cu_4854f9d4_259606ignoreE)
_ZN40_INTERNAL_3c3155b0_4_k_cu_4854f9d4_259604cuda3std3__442_GLOBAL__N__3c3155b0_4_k_cu_4854f9d4_259606ignoreE:
	.zero		1
	.type		_ZN40_INTERNAL_3c3155b0_4_k_cu_4854f9d4_259604cute7productE,@object
	.size		_ZN40_INTERNAL_3c3155b0_4_k_cu_4854f9d4_259604cute7productE,(_ZN40_INTERNAL_3c3155b0_4_k_cu_4854f9d4_259604cuda3std3__45__cpo3endE - _ZN40_INTERNAL_3c3155b0_4_k_cu_4854f9d4_259604cute7productE)
_ZN40_INTERNAL_3c3155b0_4_k_cu_4854f9d4_259604cute7productE:
	.zero		1
	.type		_ZN40_INTERNAL_3c3155b0_4_k_cu_4854f9d4_259604cuda3std3__45__cpo3endE,@object
	.size		_ZN40_INTERNAL_3c3155b0_4_k_cu_4854f9d4_259604cuda3std3__45__cpo3endE,(_ZN40_INTERNAL_3c3155b0_4_k_cu_4854f9d4_259604cuda3std3__419piecewise_constructE - _ZN40_INTERNAL_3c3155b0_4_k_cu_4854f9d4_259604cuda3std3__45__cpo3endE)
_ZN40_INTERNAL_3c3155b0_4_k_cu_4854f9d4_259604cuda3std3__45__cpo3endE:
	.zero		1
	.type		_ZN40_INTERNAL_3c3155b0_4_k_cu_4854f9d4_259604cuda3std3__419piecewise_constructE,@object
	.size		_ZN40_INTERNAL_3c3155b0_4_k_cu_4854f9d4_259604cuda3std3__419piecewise_constructE,(_ZN40_INTERNAL_3c3155b0_4_k_cu_4854f9d4_259604cuda3std3__45__cpo4cendE - _ZN40_INTERNAL_3c3155b0_4_k_cu_4854f9d4_259604cuda3std3__419piecewise_constructE)
_ZN40_INTERNAL_3c3155b0_4_k_cu_4854f9d4_259604cuda3std3__419piecewise_constructE:
	.zero		1
	.type		_ZN40_INTERNAL_3c3155b0_4_k_cu_4854f9d4_259604cuda3std3__45__cpo4cendE,@object
	.size		_ZN40_INTERNAL_3c3155b0_4_k_cu_4854f9d4_259604cuda3std3__45__cpo4cendE,(_ZN40_INTERNAL_3c3155b0_4_k_cu_4854f9d4_259604cuda3std6ranges3__45__cpo4swapE - _ZN40_INTERNAL_3c3155b0_4_k_cu_4854f9d4_259604cuda3std3__45__cpo4cendE)
_ZN40_INTERNAL_3c3155b0_4_k_cu_4854f9d4_259604cuda3std3__45__cpo4cendE:
	.zero		1
	.type		_ZN40_INTERNAL_3c3155b0_4_k_cu_4854f9d4_259604cuda3std6ranges3__45__cpo4swapE,@object
	.size		_ZN40_INTERNAL_3c3155b0_4_k_cu_4854f9d4_259604cuda3std6ranges3__45__cpo4swapE,(.L_10 - _ZN40_INTERNAL_3c3155b0_4_k_cu_4854f9d4_259604cuda3std6ranges3__45__cpo4swapE)
_ZN40_INTERNAL_3c3155b0_4_k_cu_4854f9d4_259604cuda3std6ranges3__45__cpo4swapE:
	.zero		1
.L_10:


//--------------------- .nv.constant0._ZN7cutlass13device_kernelINS_4gemm6kernel13GemmUniversalIN4cute5tupleIJiiiiEEENS1_10collective13CollectiveMmaINS1_35MainloopSm100TmaUmmaWarpSpecializedILi54ELi2ELi4ENS5_IJNS4_1CILi8EEENSA_ILi1EEESC_EEEEENS5_IJNSA_ILi64EEESF_NSA_ILi32EEEEEEaNS5_IJlSC_lEEEaSI_NS4_8TiledMMAINS4_8MMA_AtomIJNS4_15SM100_MMA_S8_SSIaaiLi64ELi64ELNS4_4UMMA5MajorE0ELSN_0ELNSM_8SaturateE0EEEEEENS4_6LayoutINS5_IJSC_SC_SC_EEENS5_IJNSA_ILi0EEEST_ST_EEEEENS5_IJNS4_10UnderscoreESW_SW_EEEEENS4_13SM90_TMA_LOADENS4_14ComposedLayoutINS4_7SwizzleILi1ELi4ELi3EEENS4_18smem_ptr_flag_bitsILi8EEENSR_INS5_IJSB_SG_EEENS5_IJSG_SC_EEEEEEEvNS4_8identityENS4_23SM90_TMA_LOAD_MULTICASTES18_vS19_EENS_8epilogue10collective18CollectiveEpilogueINS1C_23Sm100TmaWarpSpecializedILi1ELi1ELi32ELb0ELb0EEEJSH_NS5_IJNSR_ISF_SC_EES1H_EEEaSI_aSI_NS1C_6fusion15FusionCallbacksIS1G_NS1J_17LinearCombinationIaiaiLNS_15FloatRoundStyleE2EEESH_S1I_JEEENS4_5SM1004TMEM4LOAD26SM100_TMEM_LOAD_16dp32b32xESZ_NS10_INS11_ILi2ELi4ELi3EEES14_NSR_INS5_IJSB_SF_EEENS5_IJSF_SC_EEEEEEENS4_39AutoVectorizingCopyWithAssumedAlignmentILi128EEENS4_14SM90_TMA_STOREES1X_S1Z_S1Z_EEEvvEEEEvNT_6ParamsE --------------------------
	.section	.nv.constant0._ZN7cutlass13device_kernelINS_4gemm6kernel13GemmUniversalIN4cute5tupleIJiiiiEEENS1_10collective13CollectiveMmaINS1_35MainloopSm100TmaUmmaWarpSpecializedILi54ELi2ELi4ENS5_IJNS4_1CILi8EEENSA_ILi1EEESC_EEEEENS5_IJNSA_ILi64EEESF_NSA_ILi32EEEEEEaNS5_IJlSC_lEEEaSI_NS4_8TiledMMAINS4_8MMA_AtomIJNS4_15SM100_MMA_S8_SSIaaiLi64ELi64ELNS4_4UMMA5MajorE0ELSN_0ELNSM_8SaturateE0EEEEEENS4_6LayoutINS5_IJSC_SC_SC_EEENS5_IJNSA_ILi0EEEST_ST_EEEEENS5_IJNS4_10UnderscoreESW_SW_EEEEENS4_13SM90_TMA_LOADENS4_14ComposedLayoutINS4_7SwizzleILi1ELi4ELi3EEENS4_18smem_ptr_flag_bitsILi8EEENSR_INS5_IJSB_SG_EEENS5_IJSG_SC_EEEEEEEvNS4_8identityENS4_23SM90_TMA_LOAD_MULTICASTES18_vS19_EENS_8epilogue10collective18CollectiveEpilogueINS1C_23Sm100TmaWarpSpecializedILi1ELi1ELi32ELb0ELb0EEEJSH_NS5_IJNSR_ISF_SC_EES1H_EEEaSI_aSI_NS1C_6fusion15FusionCallbacksIS1G_NS1J_17LinearCombinationIaiaiLNS_15FloatRoundStyleE2EEESH_S1I_JEEENS4_5SM1004TMEM4LOAD26SM100_TMEM_LOAD_16dp32b32xESZ_NS10_INS11_ILi2ELi4ELi3EEES14_NSR_INS5_IJSB_SF_EEENS5_IJSF_SC_EEEEEEENS4_39AutoVectorizingCopyWithAssumedAlignmentILi128EEENS4_14SM90_TMA_STOREES1X_S1Z_S1Z_EEEvvEEEEvNT_6ParamsE,"a",@progbits
	.sectionflags	@""
	.align	4
.nv.constant0._ZN7cutlass13device_kernelINS_4gemm6kernel13GemmUniversalIN4cute5tupleIJiiiiEEENS1_10collective13CollectiveMmaINS1_35MainloopSm100TmaUmmaWarpSpecializedILi54ELi2ELi4ENS5_IJNS4_1CILi8EEENSA_ILi1EEESC_EEEEENS5_IJNSA_ILi64EEESF_NSA_ILi32EEEEEEaNS5_IJlSC_lEEEaSI_NS4_8TiledMMAINS4_8MMA_AtomIJNS4_15SM100_MMA_S8_SSIaaiLi64ELi64ELNS4_4UMMA5MajorE0ELSN_0ELNSM_8SaturateE0EEEEEENS4_6LayoutINS5_IJSC_SC_SC_EEENS5_IJNSA_ILi0EEEST_ST_EEEEENS5_IJNS4_10UnderscoreESW_SW_EEEEENS4_13SM90_TMA_LOADENS4_14ComposedLayoutINS4_7SwizzleILi1ELi4ELi3EEENS4_18smem_ptr_flag_bitsILi8EEENSR_INS5_IJSB_SG_EEENS5_IJSG_SC_EEEEEEEvNS4_8identityENS4_23SM90_TMA_LOAD_MULTICASTES18_vS19_EENS_8epilogue10collective18CollectiveEpilogueINS1C_23Sm100TmaWarpSpecializedILi1ELi1ELi32ELb0ELb0EEEJSH_NS5_IJNSR_ISF_SC_EES1H_EEEaSI_aSI_NS1C_6fusion15FusionCallbacksIS1G_NS1J_17LinearCombinationIaiaiLNS_15FloatRoundStyleE2EEESH_S1I_JEEENS4_5SM1004TMEM4LOAD26SM100_TMEM_LOAD_16dp32b32xESZ_NS10_INS11_ILi2ELi4ELi3EEES14_NSR_INS5_IJSB_SF_EEENS5_IJSF_SC_EEEEEEENS4_39AutoVectorizingCopyWithAssumedAlignmentILi128EEENS4_14SM90_TMA_STOREES1X_S1Z_S1Z_EEEvvEEEEvNT_6ParamsE:
	.zero		2944


//--------------------- SYMBOLS --------------------------

	.type		.nv.reservedSmem.offset0,@object
	.size		.nv.reservedSmem.offset0,0x4
	.type		.nv.reservedSmem.cap,@object
	.size		.nv.reservedSmem.cap,0x4
	.type		__assertfail,@function
